	.target	sm_90a

	.elftype	@"ET_EXEC"


//--------------------- .note.nv.tkinfo           --------------------------
	.section	.note.nv.tkinfo,"",@"SHT_NOTE"
	.sectionflags	@"SHF_NOTE_NV_TKINFO"
	.tkinfo
        /*0018*/ 	.word	0x00000002
        /*0030*/ 	.string	""
        /*0030*/ 	.string	"ptxas"
        /*0030*/ 	.string	"Cuda compilation tools, release 13.0, V13.0.88"
        /*0030*/ 	.string	"Build cuda_13.0.r13.0/compiler.36424714_0"
        /*0030*/ 	.string	"-arch sm_90a -m 64 "



//--------------------- .note.nv.cuinfo           --------------------------
	.section	.note.nv.cuinfo,"",@"SHT_NOTE"
	.sectionflags	@"SHF_NOTE_NV_CUINFO"
        /*0018*/ 	.short	0x0002
        /*001a*/ 	.short	0x005a
        /*001c*/ 	.short	0x0082
	.zero		2


//--------------------- .nv.info                  --------------------------
	.section	.nv.info,"",@"SHT_CUDA_INFO"
	.align	4


	//----- nvinfo : EIATTR_REGCOUNT
	.align		4
        /*0000*/ 	.byte	0x04, 0x2f
        /*0002*/ 	.short	(.L_15 - .L_14)
	.align		4
.L_14:
        /*0004*/ 	.word	index@(_ZN7cutlass13device_kernelINS_4gemm6kernel13GemmUniversalIN4cute5tupleIJiiiiEEENS1_10collective13CollectiveMmaINS1_34MainloopSm90TmaGmmaWarpSpecializedILi5ENS5_IJNS4_1CILi1EEESB_SB_EEENS1_35KernelTmaWarpSpecializedCooperativeEEENS5_IJNSA_ILi128EEENSA_ILi256EEESF_EEENS_6half_tENS5_IJlSB_lEEESI_SJ_NS4_8TiledMMAINS4_8MMA_AtomIJNS4_4SM904GMMA26MMA_64x256x16_F32F16F16_SSILNSN_5MajorE0ELSP_0ELNSN_7ScaleInE1ELSQ_1EEEEEENS4_6LayoutINS5_IJNSA_ILi2EEESB_SB_EEENS5_IJSB_NSA_ILi0EEESW_EEEEENS5_IJNS4_10UnderscoreESZ_SZ_EEEEENS4_13SM90_TMA_LOADENS4_14ComposedLayoutINS4_7SwizzleILi3ELi4ELi3EEENS4_18smem_ptr_flag_bitsILi16EEENST_INS5_IJNSA_ILi8EEENSA_ILi64EEEEEENS5_IJS19_SB_EEEEEEEvNS4_8identityES12_S1D_vS1E_EENS_8epilogue10collective6detail29Sm90TmaWarpSpecializedAdapterINS1H_15DefaultEpilogueISI_SJ_SJ_NS1G_6thread17LinearCombinationISI_Li1EffLNS1L_9ScaleType4KindE0ELNS_15FloatRoundStyleE2ESI_EENS1_15EpilogueDefaultEEEEEvvEEEEvNT_6ParamsE)
        /*0008*/ 	.word	0x000000a8


	//----- nvinfo : EIATTR_FRAME_SIZE
	.align		4
.L_15:
        /*000c*/ 	.byte	0x04, 0x11
        /*000e*/ 	.short	(.L_17 - .L_16)
	.align		4
.L_16:
        /*0010*/ 	.word	index@(_ZN7cutlass13device_kernelINS_4gemm6kernel13GemmUniversalIN4cute5tupleIJiiiiEEENS1_10collective13CollectiveMmaINS1_34MainloopSm90TmaGmmaWarpSpecializedILi5ENS5_IJNS4_1CILi1EEESB_SB_EEENS1_35KernelTmaWarpSpecializedCooperativeEEENS5_IJNSA_ILi128EEENSA_ILi256EEESF_EEENS_6half_tENS5_IJlSB_lEEESI_SJ_NS4_8TiledMMAINS4_8MMA_AtomIJNS4_4SM904GMMA26MMA_64x256x16_F32F16F16_SSILNSN_5MajorE0ELSP_0ELNSN_7ScaleInE1ELSQ_1EEEEEENS4_6LayoutINS5_IJNSA_ILi2EEESB_SB_EEENS5_IJSB_NSA_ILi0EEESW_EEEEENS5_IJNS4_10UnderscoreESZ_SZ_EEEEENS4_13SM90_TMA_LOADENS4_14ComposedLayoutINS4_7SwizzleILi3ELi4ELi3EEENS4_18smem_ptr_flag_bitsILi16EEENST_INS5_IJNSA_ILi8EEENSA_ILi64EEEEEENS5_IJS19_SB_EEEEEEEvNS4_8identityES12_S1D_vS1E_EENS_8epilogue10collective6detail29Sm90TmaWarpSpecializedAdapterINS1H_15DefaultEpilogueISI_SJ_SJ_NS1G_6thread17LinearCombinationISI_Li1EffLNS1L_9ScaleType4KindE0ELNS_15FloatRoundStyleE2ESI_EENS1_15EpilogueDefaultEEEEEvvEEEEvNT_6ParamsE)
        /*0014*/ 	.word	0x00000000


	//----- nvinfo : EIATTR_MIN_STACK_SIZE
	.align		4
.L_17:
        /*0018*/ 	.byte	0x04, 0x12
        /*001a*/ 	.short	(.L_19 - .L_18)
	.align		4
.L_18:
        /*001c*/ 	.word	index@(_ZN7cutlass13device_kernelINS_4gemm6kernel13GemmUniversalIN4cute5tupleIJiiiiEEENS1_10collective13CollectiveMmaINS1_34MainloopSm90TmaGmmaWarpSpecializedILi5ENS5_IJNS4_1CILi1EEESB_SB_EEENS1_35KernelTmaWarpSpecializedCooperativeEEENS5_IJNSA_ILi128EEENSA_ILi256EEESF_EEENS_6half_tENS5_IJlSB_lEEESI_SJ_NS4_8TiledMMAINS4_8MMA_AtomIJNS4_4SM904GMMA26MMA_64x256x16_F32F16F16_SSILNSN_5MajorE0ELSP_0ELNSN_7ScaleInE1ELSQ_1EEEEEENS4_6LayoutINS5_IJNSA_ILi2EEESB_SB_EEENS5_IJSB_NSA_ILi0EEESW_EEEEENS5_IJNS4_10UnderscoreESZ_SZ_EEEEENS4_13SM90_TMA_LOADENS4_14ComposedLayoutINS4_7SwizzleILi3ELi4ELi3EEENS4_18smem_ptr_flag_bitsILi16EEENST_INS5_IJNSA_ILi8EEENSA_ILi64EEEEEENS5_IJS19_SB_EEEEEEEvNS4_8identityES12_S1D_vS1E_EENS_8epilogue10collective6detail29Sm90TmaWarpSpecializedAdapterINS1H_15DefaultEpilogueISI_SJ_SJ_NS1G_6thread17LinearCombinationISI_Li1EffLNS1L_9ScaleType4KindE0ELNS_15FloatRoundStyleE2ESI_EENS1_15EpilogueDefaultEEEEEvvEEEEvNT_6ParamsE)
        /*0020*/ 	.word	0x00000000
.L_19:


//--------------------- .nv.compat                --------------------------
	.section	.nv.compat,"",@"SHT_CUDA_COMPAT_INFO"
	.align	4
        /*0000*/ 	.byte	0x02, 0x09, 0x01, 0x00, 0x02, 0x02, 0x04, 0x00, 0x02, 0x05, 0x05, 0x00, 0x03, 0x07, 0x01, 0x01
        /*0010*/ 	.byte	0x02, 0x03, 0x01, 0x00, 0x02, 0x06, 0x01, 0x00, 0x04, 0x0b, 0x08, 0x00, 0x00, 0x00, 0x00, 0x00
        /*0020*/ 	.byte	0x00, 0x00, 0x00, 0x00


//--------------------- .nv.info._ZN7cutlass13device_kernelINS_4gemm6kernel13GemmUniversalIN4cute5tupleIJiiiiEEENS1_10collective13CollectiveMmaINS1_34MainloopSm90TmaGmmaWarpSpecializedILi5ENS5_IJNS4_1CILi1EEESB_SB_EEENS1_35KernelTmaWarpSpecializedCooperativeEEENS5_IJNSA_ILi128EEENSA_ILi256EEESF_EEENS_6half_tENS5_IJlSB_lEEESI_SJ_NS4_8TiledMMAINS4_8MMA_AtomIJNS4_4SM904GMMA26MMA_64x256x16_F32F16F16_SSILNSN_5MajorE0ELSP_0ELNSN_7ScaleInE1ELSQ_1EEEEEENS4_6LayoutINS5_IJNSA_ILi2EEESB_SB_EEENS5_IJSB_NSA_ILi0EEESW_EEEEENS5_IJNS4_10UnderscoreESZ_SZ_EEEEENS4_13SM90_TMA_LOADENS4_14ComposedLayoutINS4_7SwizzleILi3ELi4ELi3EEENS4_18smem_ptr_flag_bitsILi16EEENST_INS5_IJNSA_ILi8EEENSA_ILi64EEEEEENS5_IJS19_SB_EEEEEEEvNS4_8identityES12_S1D_vS1E_EENS_8epilogue10collective6detail29Sm90TmaWarpSpecializedAdapterINS1H_15DefaultEpilogueISI_SJ_SJ_NS1G_6thread17LinearCombinationISI_Li1EffLNS1L_9ScaleType4KindE0ELNS_15FloatRoundStyleE2ESI_EENS1_15EpilogueDefaultEEEEEvvEEEEvNT_6ParamsE --------------------------
	.section	.nv.info._ZN7cutlass13device_kernelINS_4gemm6kernel13GemmUniversalIN4cute5tupleIJiiiiEEENS1_10collective13CollectiveMmaINS1_34MainloopSm90TmaGmmaWarpSpecializedILi5ENS5_IJNS4_1CILi1EEESB_SB_EEENS1_35KernelTmaWarpSpecializedCooperativeEEENS5_IJNSA_ILi128EEENSA_ILi256EEESF_EEENS_6half_tENS5_IJlSB_lEEESI_SJ_NS4_8TiledMMAINS4_8MMA_AtomIJNS4_4SM904GMMA26MMA_64x256x16_F32F16F16_SSILNSN_5MajorE0ELSP_0ELNSN_7ScaleInE1ELSQ_1EEEEEENS4_6LayoutINS5_IJNSA_ILi2EEESB_SB_EEENS5_IJSB_NSA_ILi0EEESW_EEEEENS5_IJNS4_10UnderscoreESZ_SZ_EEEEENS4_13SM90_TMA_LOADENS4_14ComposedLayoutINS4_7SwizzleILi3ELi4ELi3EEENS4_18smem_ptr_flag_bitsILi16EEENST_INS5_IJNSA_ILi8EEENSA_ILi64EEEEEENS5_IJS19_SB_EEEEEEEvNS4_8identityES12_S1D_vS1E_EENS_8epilogue10collective6detail29Sm90TmaWarpSpecializedAdapterINS1H_15DefaultEpilogueISI_SJ_SJ_NS1G_6thread17LinearCombinationISI_Li1EffLNS1L_9ScaleType4KindE0ELNS_15FloatRoundStyleE2ESI_EENS1_15EpilogueDefaultEEEEEvvEEEEvNT_6ParamsE,"",@"SHT_CUDA_INFO"
	.sectionflags	@""
	.align	4


	//----- nvinfo : EIATTR_CUDA_API_VERSION
	.align		4
        /*0000*/ 	.byte	0x04, 0x37
        /*0002*/ 	.short	(.L_21 - .L_20)
.L_20:
        /*0004*/ 	.word	0x00000082


	//----- nvinfo : EIATTR_KPARAM_INFO
	.align		4
.L_21:
        /*0008*/ 	.byte	0x04, 0x17
        /*000a*/ 	.short	(.L_23 - .L_22)
.L_22:
        /*000c*/ 	.word	0x00000000
        /*0010*/ 	.short	0x0000
        /*0012*/ 	.short	0x0070
        /*0014*/ 	.byte	0x00, 0xf0, 0x01, 0x10


	//----- nvinfo : EIATTR_SPARSE_MMA_MASK
	.align		4
.L_23:
        /*0018*/ 	.byte	0x03, 0x50
        /*001a*/ 	.short	0x0000


	//----- nvinfo : EIATTR_MAXREG_COUNT
	.align		4
        /*001c*/ 	.byte	0x03, 0x1b
        /*001e*/ 	.short	0x00a8


	//----- nvinfo : EIATTR_NUM_BARRIERS
	.align		4
        /*0020*/ 	.byte	0x02, 0x4c
        /*0022*/ 	.byte	0x01
	.zero		1


	//----- nvinfo : EIATTR_EXTERNS
	.align		4
        /*0024*/ 	.byte	0x04, 0x0f
        /*0026*/ 	.short	(.L_25 - .L_24)


	//   ....[0]....
	.align		4
.L_24:
        /*0028*/ 	.word	index@(__assertfail)


	//----- nvinfo : EIATTR_MERCURY_ISA_VERSION
	.align		4
.L_25:
        /*002c*/ 	.byte	0x03, 0x5f
        /*002e*/ 	.short	0x0101


	//----- nvinfo : EIATTR_INT_WARP_WIDE_INSTR_OFFSETS
	.align		4
        /*0030*/ 	.byte	0x04, 0x31
        /*0032*/ 	.short	(.L_27 - .L_26)


	//   ....[0]....
.L_26:
        /*0034*/ 	.word	0x000003d0


	//   ....[1]....
        /*0038*/ 	.word	0x00000400


	//   ....[2]....
        /*003c*/ 	.word	0x000004e0


	//----- nvinfo : EIATTR_COOP_GROUP_MASK_REGIDS
	.align		4
.L_27:
        /*0040*/ 	.byte	0x04, 0x29
        /*0042*/ 	.short	(.L_29 - .L_28)


	//   ....[0]....
.L_28:
        /*0044*/ 	.word	0xffffffff


	//   ....[1]....
        /*0048*/ 	.word	0xffffffff


	//   ....[2]....
        /*004c*/ 	.word	0xffffffff


	//   ....[3]....
        /*0050*/ 	.word	0xffffffff


	//   ....[4]....
        /*0054*/ 	.word	0xffffffff


	//----- nvinfo : EIATTR_COOP_GROUP_INSTR_OFFSETS
	.align		4
.L_29:
        /*0058*/ 	.byte	0x04, 0x28
        /*005a*/ 	.short	(.L_31 - .L_30)


	//   ....[0]....
.L_30:
        /*005c*/ 	.word	0x00000060


	//   ....[1]....
        /*0060*/ 	.word	0x00000070


	//   ....[2]....
        /*0064*/ 	.word	0x00000130


	//   ....[3]....
        /*0068*/ 	.word	0x000002e0


	//   ....[4]....
        /*006c*/ 	.word	0x00000f90


	//----- nvinfo : EIATTR_REG_RECONFIG
	.align		4
.L_31:
        /*0070*/ 	.byte	0x01, 0x54
	.zero		2


	//----- nvinfo : EIATTR_SYSCALL_OFFSETS
	.align		4
        /*0074*/ 	.byte	0x04, 0x46
        /*0076*/ 	.short	(.L_33 - .L_32)


	//   ....[0]....
.L_32:
        /*0078*/ 	.word	0x00001150


	//----- nvinfo : EIATTR_MBARRIER_INSTR_OFFSETS
	.align		4
.L_33:
        /*007c*/ 	.byte	0x04, 0x39
        /*007e*/ 	.short	(.L_35 - .L_34)


	//   ....[0]....
.L_34:
        /*0080*/ 	.word	0x00000230
        /*0084*/ 	.word	0x000000ff
        /*0088*/ 	.word	0x00000000
        /*008c*/ 	.short	0x0100
        /*008e*/ 	.byte	0x08
	.zero		1


	//   ....[1]....
        /*0090*/ 	.word	0x00000240
        /*0094*/ 	.word	0x000000ff
        /*0098*/ 	.word	0x00000028
        /*009c*/ 	.short	0x0100
        /*009e*/ 	.byte	0x08
	.zero		1


	//   ....[2]....
        /*00a0*/ 	.word	0x00000250
        /*00a4*/ 	.word	0x000000ff
        /*00a8*/ 	.word	0x00000008
        /*00ac*/ 	.short	0x0100
        /*00ae*/ 	.byte	0x08
	.zero		1


	//   ....[3]....
        /*00b0*/ 	.word	0x00000260
        /*00b4*/ 	.word	0x000000ff
        /*00b8*/ 	.word	0x00000030
        /*00bc*/ 	.short	0x0100
        /*00be*/ 	.byte	0x08
	.zero		1


	//   ....[4]....
        /*00c0*/ 	.word	0x00000270
        /*00c4*/ 	.word	0x000000ff
        /*00c8*/ 	.word	0x00000010
        /*00cc*/ 	.short	0x0100
        /*00ce*/ 	.byte	0x08
	.zero		1


	//   ....[5]....
        /*00d0*/ 	.word	0x00000280
        /*00d4*/ 	.word	0x000000ff
        /*00d8*/ 	.word	0x00000038
        /*00dc*/ 	.short	0x0100
        /*00de*/ 	.byte	0x08
	.zero		1


	//   ....[6]....
        /*00e0*/ 	.word	0x00000290
        /*00e4*/ 	.word	0x000000ff
        /*00e8*/ 	.word	0x00000018
        /*00ec*/ 	.short	0x0100
        /*00ee*/ 	.byte	0x08
	.zero		1


	//   ....[7]....
        /*00f0*/ 	.word	0x000002a0
        /*00f4*/ 	.word	0x000000ff
        /*00f8*/ 	.word	0x00000040
        /*00fc*/ 	.short	0x0100
        /*00fe*/ 	.byte	0x08
	.zero		1


	//   ....[8]....
        /*0100*/ 	.word	0x000002b0
        /*0104*/ 	.word	0x000000ff
        /*0108*/ 	.word	0x00000020
        /*010c*/ 	.short	0x0100
        /*010e*/ 	.byte	0x08
	.zero		1


	//   ....[9]....
        /*0110*/ 	.word	0x000002c0
        /*0114*/ 	.word	0x000000ff
        /*0118*/ 	.word	0x00000048
        /*011c*/ 	.short	0x0100
        /*011e*/ 	.byte	0x08
	.zero		1


	//   ....[10]....
        /*0120*/ 	.word	0x00000550
        /*0124*/ 	.word	0x000000ff
        /*0128*/ 	.word	0x00000060
        /*012c*/ 	.short	0x0100
        /*012e*/ 	.byte	0x06
	.zero		1


	//   ....[11]....
        /*0130*/ 	.word	0x000005b0
        /*0134*/ 	.word	0x000000ff
        /*0138*/ 	.word	0x00000068
        /*013c*/ 	.short	0x0100
        /*013e*/ 	.byte	0x06
	.zero		1


	//   ....[12]....
        /*0140*/ 	.word	0x000011d0
        /*0144*/ 	.word	0x00000003
        /*0148*/ 	.word	0x00000000
        /*014c*/ 	.short	0x010a
        /*014e*/ 	.byte	0x3f
	.zero		1


	//   ....[13]....
        /*0150*/ 	.word	0x00001210
        /*0154*/ 	.word	0x00000003
        /*0158*/ 	.word	0x00000000
        /*015c*/ 	.short	0x010a
        /*015e*/ 	.byte	0x3f
	.zero		1


	//   ....[14]....
        /*0160*/ 	.word	0x000017e0
        /*0164*/ 	.word	0x000000ff
        /*0168*/ 	.word	0x00000000
        /*016c*/ 	.short	0x010a
        /*016e*/ 	.byte	0x09
	.zero		1


	//   ....[15]....
        /*0170*/ 	.word	0x00001820
        /*0174*/ 	.word	0x000000ff
        /*0178*/ 	.word	0x00000000
        /*017c*/ 	.short	0x010a
        /*017e*/ 	.byte	0x09
	.zero		1


	//   ....[16]....
        /*0180*/ 	.word	0x00001cb0
        /*0184*/ 	.word	0x000000ff
        /*0188*/ 	.word	0x00000000
        /*018c*/ 	.short	0x0101
        /*018e*/ 	.byte	0x08
	.zero		1


	//   ....[17]....
        /*0190*/ 	.word	0x00001eb0
        /*0194*/ 	.word	0x000000ff
        /*0198*/ 	.word	0x00000000
        /*019c*/ 	.short	0x0101
        /*019e*/ 	.byte	0x06
	.zero		1


	//   ....[18]....
        /*01a0*/ 	.word	0x0000ad20
        /*01a4*/ 	.word	0x0000000e
        /*01a8*/ 	.word	0x00000028
        /*01ac*/ 	.short	0x010a
        /*01ae*/ 	.byte	0x3f
	.zero		1


	//   ....[19]....
        /*01b0*/ 	.word	0x0000b160
        /*01b4*/ 	.word	0x00000006
        /*01b8*/ 	.word	0x00000068
        /*01bc*/ 	.short	0x0101
        /*01be*/ 	.byte	0x3f
	.zero		1


	//   ....[20]....
        /*01c0*/ 	.word	0x0000b890
        /*01c4*/ 	.word	0x00000007
        /*01c8*/ 	.word	0x00000000
        /*01cc*/ 	.short	0x010a
        /*01ce*/ 	.byte	0x3f
	.zero		1


	//   ....[21]....
        /*01d0*/ 	.word	0x0000b910
        /*01d4*/ 	.word	0x00000009
        /*01d8*/ 	.word	0x00000000
        /*01dc*/ 	.short	0x010a
        /*01de*/ 	.byte	0x3f
	.zero		1


	//   ....[22]....
        /*01e0*/ 	.word	0x0000b9a0
        /*01e4*/ 	.word	0x00000006
        /*01e8*/ 	.word	0x00000000
        /*01ec*/ 	.short	0x010a
        /*01ee*/ 	.byte	0x3f
	.zero		1


	//   ....[23]....
        /*01f0*/ 	.word	0x0000ba30
        /*01f4*/ 	.word	0x00000009
        /*01f8*/ 	.word	0x00000000
        /*01fc*/ 	.short	0x010a
        /*01fe*/ 	.byte	0x3f
	.zero		1


	//   ....[24]....
        /*0200*/ 	.word	0x0000bac0
        /*0204*/ 	.word	0x00000003
        /*0208*/ 	.word	0x00000000
        /*020c*/ 	.short	0x010a
        /*020e*/ 	.byte	0x3f
	.zero		1


	//   ....[25]....
        /*0210*/ 	.word	0x0000bb20
        /*0214*/ 	.word	0x00000003
        /*0218*/ 	.word	0x00000000
        /*021c*/ 	.short	0x010a
        /*021e*/ 	.byte	0x3f
	.zero		1


	//   ....[26]....
        /*0220*/ 	.word	0x0000bb80
        /*0224*/ 	.word	0x00000004
        /*0228*/ 	.word	0x00000000
        /*022c*/ 	.short	0x010a
        /*022e*/ 	.byte	0x3f
	.zero		1


	//   ....[27]....
        /*0230*/ 	.word	0x0000bc50
        /*0234*/ 	.word	0x0000000e
        /*0238*/ 	.word	0x00000028
        /*023c*/ 	.short	0x010a
        /*023e*/ 	.byte	0x3f
	.zero		1


	//   ....[28]....
        /*0240*/ 	.word	0x0000bd20
        /*0244*/ 	.word	0x00000007
        /*0248*/ 	.word	0x00000000
        /*024c*/ 	.short	0x010a
        /*024e*/ 	.byte	0x3f
	.zero		1


	//   ....[29]....
        /*0250*/ 	.word	0x0000bd70
        /*0254*/ 	.word	0x00000009
        /*0258*/ 	.word	0x00000000
        /*025c*/ 	.short	0x010a
        /*025e*/ 	.byte	0x3f
	.zero		1


	//   ....[30]....
        /*0260*/ 	.word	0x0000bdc0
        /*0264*/ 	.word	0x00000006
        /*0268*/ 	.word	0x00000000
        /*026c*/ 	.short	0x010a
        /*026e*/ 	.byte	0x3f
	.zero		1


	//   ....[31]....
        /*0270*/ 	.word	0x0000be10
        /*0274*/ 	.word	0x00000009
        /*0278*/ 	.word	0x00000000
        /*027c*/ 	.short	0x010a
        /*027e*/ 	.byte	0x3f
	.zero		1


	//----- nvinfo : EIATTR_NUM_MBARRIERS
	.align		4
.L_35:
        /*0280*/ 	.byte	0x03, 0x38
        /*0282*/ 	.short	0x000c


	//----- nvinfo : EIATTR_EXIT_INSTR_OFFSETS
	.align		4
        /*0284*/ 	.byte	0x04, 0x1c
        /*0286*/ 	.short	(.L_37 - .L_36)


	//   ....[0]....
.L_36:
        /*0288*/ 	.word	0x00000600


	//   ....[1]....
        /*028c*/ 	.word	0x00000ec0


	//   ....[2]....
        /*0290*/ 	.word	0x0000a390


	//   ....[3]....
        /*0294*/ 	.word	0x0000a9c0


	//   ....[4]....
        /*0298*/ 	.word	0x0000bb10


	//----- nvinfo : EIATTR_MAX_THREADS
	.align		4
.L_37:
        /*029c*/ 	.byte	0x04, 0x05
        /*029e*/ 	.short	(.L_39 - .L_38)
.L_38:
        /*02a0*/ 	.word	0x00000180
        /*02a4*/ 	.word	0x00000001
        /*02a8*/ 	.word	0x00000001


	//----- nvinfo : EIATTR_CRS_STACK_SIZE
	.align		4
.L_39:
        /*02ac*/ 	.byte	0x04, 0x1e
        /*02ae*/ 	.short	(.L_41 - .L_40)
.L_40:
        /*02b0*/ 	.word	0x00000000


	//----- nvinfo : EIATTR_CBANK_PARAM_SIZE
	.align		4
.L_41:
        /*02b4*/ 	.byte	0x03, 0x19
        /*02b6*/ 	.short	0x0470


	//----- nvinfo : EIATTR_PARAM_CBANK
	.align		4
        /*02b8*/ 	.byte	0x04, 0x0a
        /*02ba*/ 	.short	(.L_43 - .L_42)
	.align		4
.L_42:
        /*02bc*/ 	.word	index@(.nv.constant0._ZN7cutlass13device_kernelINS_4gemm6kernel13GemmUniversalIN4cute5tupleIJiiiiEEENS1_10collective13CollectiveMmaINS1_34MainloopSm90TmaGmmaWarpSpecializedILi5ENS5_IJNS4_1CILi1EEESB_SB_EEENS1_35KernelTmaWarpSpecializedCooperativeEEENS5_IJNSA_ILi128EEENSA_ILi256EEESF_EEENS_6half_tENS5_IJlSB_lEEESI_SJ_NS4_8TiledMMAINS4_8MMA_AtomIJNS4_4SM904GMMA26MMA_64x256x16_F32F16F16_SSILNSN_5MajorE0ELSP_0ELNSN_7ScaleInE1ELSQ_1EEEEEENS4_6LayoutINS5_IJNSA_ILi2EEESB_SB_EEENS5_IJSB_NSA_ILi0EEESW_EEEEENS5_IJNS4_10UnderscoreESZ_SZ_EEEEENS4_13SM90_TMA_LOADENS4_14ComposedLayoutINS4_7SwizzleILi3ELi4ELi3EEENS4_18smem_ptr_flag_bitsILi16EEENST_INS5_IJNSA_ILi8EEENSA_ILi64EEEEEENS5_IJS19_SB_EEEEEEEvNS4_8identityES12_S1D_vS1E_EENS_8epilogue10collective6detail29Sm90TmaWarpSpecializedAdapterINS1H_15DefaultEpilogueISI_SJ_SJ_NS1G_6thread17LinearCombinationISI_Li1EffLNS1L_9ScaleType4KindE0ELNS_15FloatRoundStyleE2ESI_EENS1_15EpilogueDefaultEEEEEvvEEEEvNT_6ParamsE)
        /*02c0*/ 	.short	0x0210
        /*02c2*/ 	.short	0x0470


	//----- nvinfo : EIATTR_SW_WAR
	.align		4
.L_43:
        /*02c4*/ 	.byte	0x04, 0x36
        /*02c6*/ 	.short	(.L_45 - .L_44)
.L_44:
        /*02c8*/ 	.word	0x00000008
.L_45:


//--------------------- .nv.callgraph             --------------------------
	.section	.nv.callgraph,"",@"SHT_CUDA_CALLGRAPH"
	.align	4
	.sectionentsize	8
	.align		4
        /*0000*/ 	.word	0x00000000
	.align		4
        /*0004*/ 	.word	0xffffffff
	.align		4
        /*0008*/ 	.word	index@(_ZN7cutlass13device_kernelINS_4gemm6kernel13GemmUniversalIN4cute5tupleIJiiiiEEENS1_10collective13CollectiveMmaINS1_34MainloopSm90TmaGmmaWarpSpecializedILi5ENS5_IJNS4_1CILi1EEESB_SB_EEENS1_35KernelTmaWarpSpecializedCooperativeEEENS5_IJNSA_ILi128EEENSA_ILi256EEESF_EEENS_6half_tENS5_IJlSB_lEEESI_SJ_NS4_8TiledMMAINS4_8MMA_AtomIJNS4_4SM904GMMA26MMA_64x256x16_F32F16F16_SSILNSN_5MajorE0ELSP_0ELNSN_7ScaleInE1ELSQ_1EEEEEENS4_6LayoutINS5_IJNSA_ILi2EEESB_SB_EEENS5_IJSB_NSA_ILi0EEESW_EEEEENS5_IJNS4_10UnderscoreESZ_SZ_EEEEENS4_13SM90_TMA_LOADENS4_14ComposedLayoutINS4_7SwizzleILi3ELi4ELi3EEENS4_18smem_ptr_flag_bitsILi16EEENST_INS5_IJNSA_ILi8EEENSA_ILi64EEEEEENS5_IJS19_SB_EEEEEEEvNS4_8identityES12_S1D_vS1E_EENS_8epilogue10collective6detail29Sm90TmaWarpSpecializedAdapterINS1H_15DefaultEpilogueISI_SJ_SJ_NS1G_6thread17LinearCombinationISI_Li1EffLNS1L_9ScaleType4KindE0ELNS_15FloatRoundStyleE2ESI_EENS1_15EpilogueDefaultEEEEEvvEEEEvNT_6ParamsE)
	.align		4
        /*000c*/ 	.word	index@(__assertfail)
	.align		4
        /*0010*/ 	.word	0x00000000
	.align		4
        /*0014*/ 	.word	0xfffffffe
	.align		4
        /*0018*/ 	.word	0x00000000
	.align		4
        /*001c*/ 	.word	0xfffffffd
	.align		4
        /*0020*/ 	.word	0x00000000
	.align		4
        /*0024*/ 	.word	0xfffffffc


//--------------------- .nv.constant4             --------------------------
	.section	.nv.constant4,"a",@progbits
	.align	8
	.align		8
.nv.constant4:
        /*0000*/ 	.dword	__assertfail
	.align		8
        /*0008*/ 	.dword	__unnamed_1
	.align		8
        /*0010*/ 	.dword	_ZN39_INTERNAL_79a5e830_4_k_cu_65ba7741_33154cuda3std3__45__cpo5beginE
	.align		8
        /*0018*/ 	.dword	_ZN39_INTERNAL_79a5e830_4_k_cu_65ba7741_33154cuda3std3__45__cpo3endE
	.align		8
        /*0020*/ 	.dword	_ZN39_INTERNAL_79a5e830_4_k_cu_65ba7741_33154cuda3std3__45__cpo6cbeginE
	.align		8
        /*0028*/ 	.dword	_ZN39_INTERNAL_79a5e830_4_k_cu_65ba7741_33154cuda3std3__45__cpo4cendE
	.align		8
        /*0030*/ 	.dword	_ZN39_INTERNAL_79a5e830_4_k_cu_65ba7741_33154cuda3std3__441_GLOBAL__N__79a5e830_4_k_cu_65ba7741_33156ignoreE
	.align		8
        /*0038*/ 	.dword	_ZN39_INTERNAL_79a5e830_4_k_cu_65ba7741_33154cuda3std3__419piecewise_constructE
	.align		8
        /*0040*/ 	.dword	_ZN39_INTERNAL_79a5e830_4_k_cu_65ba7741_33154cuda3std3__48in_placeE
	.align		8
        /*0048*/ 	.dword	_ZN39_INTERNAL_79a5e830_4_k_cu_65ba7741_33154cuda3std6ranges3__45__cpo4swapE
	.align		8
        /*0050*/ 	.dword	_ZN39_INTERNAL_79a5e830_4_k_cu_65ba7741_33154cuda3std6ranges3__45__cpo9iter_moveE
	.align		8
        /*0058*/ 	.dword	_ZN39_INTERNAL_79a5e830_4_k_cu_65ba7741_33154cute7productE
	.align		8
        /*0060*/ 	.dword	_ZN39_INTERNAL_79a5e830_4_k_cu_65ba7741_33154cute1_E
	.align		8
        /*0068*/ 	.dword	$str$22
	.align		8
        /*0070*/ 	.dword	$str$23


//--------------------- .text._ZN7cutlass13device_kernelINS_4gemm6kernel13GemmUniversalIN4cute5tupleIJiiiiEEENS1_10collective13CollectiveMmaINS1_34MainloopSm90TmaGmmaWarpSpecializedILi5ENS5_IJNS4_1CILi1EEESB_SB_EEENS1_35KernelTmaWarpSpecializedCooperativeEEENS5_IJNSA_ILi128EEENSA_ILi256EEESF_EEENS_6half_tENS5_IJlSB_lEEESI_SJ_NS4_8TiledMMAINS4_8MMA_AtomIJNS4_4SM904GMMA26MMA_64x256x16_F32F16F16_SSILNSN_5MajorE0ELSP_0ELNSN_7ScaleInE1ELSQ_1EEEEEENS4_6LayoutINS5_IJNSA_ILi2EEESB_SB_EEENS5_IJSB_NSA_ILi0EEESW_EEEEENS5_IJNS4_10UnderscoreESZ_SZ_EEEEENS4_13SM90_TMA_LOADENS4_14ComposedLayoutINS4_7SwizzleILi3ELi4ELi3EEENS4_18smem_ptr_flag_bitsILi16EEENST_INS5_IJNSA_ILi8EEENSA_ILi64EEEEEENS5_IJS19_SB_EEEEEEEvNS4_8identityES12_S1D_vS1E_EENS_8epilogue10collective6detail29Sm90TmaWarpSpecializedAdapterINS1H_15DefaultEpilogueISI_SJ_SJ_NS1G_6thread17LinearCombinationISI_Li1EffLNS1L_9ScaleType4KindE0ELNS_15FloatRoundStyleE2ESI_EENS1_15EpilogueDefaultEEEEEvvEEEEvNT_6ParamsE --------------------------
	.section	.text._ZN7cutlass13device_kernelINS_4gemm6kernel13GemmUniversalIN4cute5tupleIJiiiiEEENS1_10collective13CollectiveMmaINS1_34MainloopSm90TmaGmmaWarpSpecializedILi5ENS5_IJNS4_1CILi1EEESB_SB_EEENS1_35KernelTmaWarpSpecializedCooperativeEEENS5_IJNSA_ILi128EEENSA_ILi256EEESF_EEENS_6half_tENS5_IJlSB_lEEESI_SJ_NS4_8TiledMMAINS4_8MMA_AtomIJNS4_4SM904GMMA26MMA_64x256x16_F32F16F16_SSILNSN_5MajorE0ELSP_0ELNSN_7ScaleInE1ELSQ_1EEEEEENS4_6LayoutINS5_IJNSA_ILi2EEESB_SB_EEENS5_IJSB_NSA_ILi0EEESW_EEEEENS5_IJNS4_10UnderscoreESZ_SZ_EEEEENS4_13SM90_TMA_LOADENS4_14ComposedLayoutINS4_7SwizzleILi3ELi4ELi3EEENS4_18smem_ptr_flag_bitsILi16EEENST_INS5_IJNSA_ILi8EEENSA_ILi64EEEEEENS5_IJS19_SB_EEEEEEEvNS4_8identityES12_S1D_vS1E_EENS_8epilogue10collective6detail29Sm90TmaWarpSpecializedAdapterINS1H_15DefaultEpilogueISI_SJ_SJ_NS1G_6thread17LinearCombinationISI_Li1EffLNS1L_9ScaleType4KindE0ELNS_15FloatRoundStyleE2ESI_EENS1_15EpilogueDefaultEEEEEvvEEEEvNT_6ParamsE,"ax",@progbits
	.align	128
.text._ZN7cutlass13device_kernelINS_4gemm6kernel13GemmUniversalIN4cute5tupleIJiiiiEEENS1_10collective13CollectiveMmaINS1_34MainloopSm90TmaGmmaWarpSpecializedILi5ENS5_IJNS4_1CILi1EEESB_SB_EEENS1_35KernelTmaWarpSpecializedCooperativeEEENS5_IJNSA_ILi128EEENSA_ILi256EEESF_EEENS_6half_tENS5_IJlSB_lEEESI_SJ_NS4_8TiledMMAINS4_8MMA_AtomIJNS4_4SM904GMMA26MMA_64x256x16_F32F16F16_SSILNSN_5MajorE0ELSP_0ELNSN_7ScaleInE1ELSQ_1EEEEEENS4_6LayoutINS5_IJNSA_ILi2EEESB_SB_EEENS5_IJSB_NSA_ILi0EEESW_EEEEENS5_IJNS4_10UnderscoreESZ_SZ_EEEEENS4_13SM90_TMA_LOADENS4_14ComposedLayoutINS4_7SwizzleILi3ELi4ELi3EEENS4_18smem_ptr_flag_bitsILi16EEENST_INS5_IJNSA_ILi8EEENSA_ILi64EEEEEENS5_IJS19_SB_EEEEEEEvNS4_8identityES12_S1D_vS1E_EENS_8epilogue10collective6detail29Sm90TmaWarpSpecializedAdapterINS1H_15DefaultEpilogueISI_SJ_SJ_NS1G_6thread17LinearCombinationISI_Li1EffLNS1L_9ScaleType4KindE0ELNS_15FloatRoundStyleE2ESI_EENS1_15EpilogueDefaultEEEEEvvEEEEvNT_6ParamsE:
        .type           _ZN7cutlass13device_kernelINS_4gemm6kernel13GemmUniversalIN4cute5tupleIJiiiiEEENS1_10collective13CollectiveMmaINS1_34MainloopSm90TmaGmmaWarpSpecializedILi5ENS5_IJNS4_1CILi1EEESB_SB_EEENS1_35KernelTmaWarpSpecializedCooperativeEEENS5_IJNSA_ILi128EEENSA_ILi256EEESF_EEENS_6half_tENS5_IJlSB_lEEESI_SJ_NS4_8TiledMMAINS4_8MMA_AtomIJNS4_4SM904GMMA26MMA_64x256x16_F32F16F16_SSILNSN_5MajorE0ELSP_0ELNSN_7ScaleInE1ELSQ_1EEEEEENS4_6LayoutINS5_IJNSA_ILi2EEESB_SB_EEENS5_IJSB_NSA_ILi0EEESW_EEEEENS5_IJNS4_10UnderscoreESZ_SZ_EEEEENS4_13SM90_TMA_LOADENS4_14ComposedLayoutINS4_7SwizzleILi3ELi4ELi3EEENS4_18smem_ptr_flag_bitsILi16EEENST_INS5_IJNSA_ILi8EEENSA_ILi64EEEEEENS5_IJS19_SB_EEEEEEEvNS4_8identityES12_S1D_vS1E_EENS_8epilogue10collective6detail29Sm90TmaWarpSpecializedAdapterINS1H_15DefaultEpilogueISI_SJ_SJ_NS1G_6thread17LinearCombinationISI_Li1EffLNS1L_9ScaleType4KindE0ELNS_15FloatRoundStyleE2ESI_EENS1_15EpilogueDefaultEEEEEvvEEEEvNT_6ParamsE,@function
        .size           _ZN7cutlass13device_kernelINS_4gemm6kernel13GemmUniversalIN4cute5tupleIJiiiiEEENS1_10collective13CollectiveMmaINS1_34MainloopSm90TmaGmmaWarpSpecializedILi5ENS5_IJNS4_1CILi1EEESB_SB_EEENS1_35KernelTmaWarpSpecializedCooperativeEEENS5_IJNSA_ILi128EEENSA_ILi256EEESF_EEENS_6half_tENS5_IJlSB_lEEESI_SJ_NS4_8TiledMMAINS4_8MMA_AtomIJNS4_4SM904GMMA26MMA_64x256x16_F32F16F16_SSILNSN_5MajorE0ELSP_0ELNSN_7ScaleInE1ELSQ_1EEEEEENS4_6LayoutINS5_IJNSA_ILi2EEESB_SB_EEENS5_IJSB_NSA_ILi0EEESW_EEEEENS5_IJNS4_10UnderscoreESZ_SZ_EEEEENS4_13SM90_TMA_LOADENS4_14ComposedLayoutINS4_7SwizzleILi3ELi4ELi3EEENS4_18smem_ptr_flag_bitsILi16EEENST_INS5_IJNSA_ILi8EEENSA_ILi64EEEEEENS5_IJS19_SB_EEEEEEEvNS4_8identityES12_S1D_vS1E_EENS_8epilogue10collective6detail29Sm90TmaWarpSpecializedAdapterINS1H_15DefaultEpilogueISI_SJ_SJ_NS1G_6thread17LinearCombinationISI_Li1EffLNS1L_9ScaleType4KindE0ELNS_15FloatRoundStyleE2ESI_EENS1_15EpilogueDefaultEEEEEvvEEEEvNT_6ParamsE,(.L_x_324 - _ZN7cutlass13device_kernelINS_4gemm6kernel13GemmUniversalIN4cute5tupleIJiiiiEEENS1_10collective13CollectiveMmaINS1_34MainloopSm90TmaGmmaWarpSpecializedILi5ENS5_IJNS4_1CILi1EEESB_SB_EEENS1_35KernelTmaWarpSpecializedCooperativeEEENS5_IJNSA_ILi128EEENSA_ILi256EEESF_EEENS_6half_tENS5_IJlSB_lEEESI_SJ_NS4_8TiledMMAINS4_8MMA_AtomIJNS4_4SM904GMMA26MMA_64x256x16_F32F16F16_SSILNSN_5MajorE0ELSP_0ELNSN_7ScaleInE1ELSQ_1EEEEEENS4_6LayoutINS5_IJNSA_ILi2EEESB_SB_EEENS5_IJSB_NSA_ILi0EEESW_EEEEENS5_IJNS4_10UnderscoreESZ_SZ_EEEEENS4_13SM90_TMA_LOADENS4_14ComposedLayoutINS4_7SwizzleILi3ELi4ELi3EEENS4_18smem_ptr_flag_bitsILi16EEENST_INS5_IJNSA_ILi8EEENSA_ILi64EEEEEENS5_IJS19_SB_EEEEEEEvNS4_8identityES12_S1D_vS1E_EENS_8epilogue10collective6detail29Sm90TmaWarpSpecializedAdapterINS1H_15DefaultEpilogueISI_SJ_SJ_NS1G_6thread17LinearCombinationISI_Li1EffLNS1L_9ScaleType4KindE0ELNS_15FloatRoundStyleE2ESI_EENS1_15EpilogueDefaultEEEEEvvEEEEvNT_6ParamsE)
        .other          _ZN7cutlass13device_kernelINS_4gemm6kernel13GemmUniversalIN4cute5tupleIJiiiiEEENS1_10collective13CollectiveMmaINS1_34MainloopSm90TmaGmmaWarpSpecializedILi5ENS5_IJNS4_1CILi1EEESB_SB_EEENS1_35KernelTmaWarpSpecializedCooperativeEEENS5_IJNSA_ILi128EEENSA_ILi256EEESF_EEENS_6half_tENS5_IJlSB_lEEESI_SJ_NS4_8TiledMMAINS4_8MMA_AtomIJNS4_4SM904GMMA26MMA_64x256x16_F32F16F16_SSILNSN_5MajorE0ELSP_0ELNSN_7ScaleInE1ELSQ_1EEEEEENS4_6LayoutINS5_IJNSA_ILi2EEESB_SB_EEENS5_IJSB_NSA_ILi0EEESW_EEEEENS5_IJNS4_10UnderscoreESZ_SZ_EEEEENS4_13SM90_TMA_LOADENS4_14ComposedLayoutINS4_7SwizzleILi3ELi4ELi3EEENS4_18smem_ptr_flag_bitsILi16EEENST_INS5_IJNSA_ILi8EEENSA_ILi64EEEEEENS5_IJS19_SB_EEEEEEEvNS4_8identityES12_S1D_vS1E_EENS_8epilogue10collective6detail29Sm90TmaWarpSpecializedAdapterINS1H_15DefaultEpilogueISI_SJ_SJ_NS1G_6thread17LinearCombinationISI_Li1EffLNS1L_9ScaleType4KindE0ELNS_15FloatRoundStyleE2ESI_EENS1_15EpilogueDefaultEEEEEvvEEEEvNT_6ParamsE,@"STO_CUDA_ENTRY STV_DEFAULT"
_ZN7cutlass13device_kernelINS_4gemm6kernel13GemmUniversalIN4cute5tupleIJiiiiEEENS1_10collective13CollectiveMmaINS1_34MainloopSm90TmaGmmaWarpSpecializedILi5ENS5_IJNS4_1CILi1EEESB_SB_EEENS1_35KernelTmaWarpSpecializedCooperativeEEENS5_IJNSA_ILi128EEENSA_ILi256EEESF_EEENS_6half_tENS5_IJlSB_lEEESI_SJ_NS4_8TiledMMAINS4_8MMA_AtomIJNS4_4SM904GMMA26MMA_64x256x16_F32F16F16_SSILNSN_5MajorE0ELSP_0ELNSN_7ScaleInE1ELSQ_1EEEEEENS4_6LayoutINS5_IJNSA_ILi2EEESB_SB_EEENS5_IJSB_NSA_ILi0EEESW_EEEEENS5_IJNS4_10UnderscoreESZ_SZ_EEEEENS4_13SM90_TMA_LOADENS4_14ComposedLayoutINS4_7SwizzleILi3ELi4ELi3EEENS4_18smem_ptr_flag_bitsILi16EEENST_INS5_IJNSA_ILi8EEENSA_ILi64EEEEEENS5_IJS19_SB_EEEEEEEvNS4_8identityES12_S1D_vS1E_EENS_8epilogue10collective6detail29Sm90TmaWarpSpecializedAdapterINS1H_15DefaultEpilogueISI_SJ_SJ_NS1G_6thread17LinearCombinationISI_Li1EffLNS1L_9ScaleType4KindE0ELNS_15FloatRoundStyleE2ESI_EENS1_15EpilogueDefaultEEEEEvvEEEEvNT_6ParamsE:
[----:B------:R-:W0:Y:S01]  /*0000*/  LDC R1, c[0x0][0x28] ;  /* 0x00000a00ff017b82 */ /* 0x000e220000000800 */
[----:B------:R-:W1:Y:S01]  /*0010*/  S2R R18, SR_TID.X ;  /* 0x0000000000127919 */ /* 0x000e620000002100 */
[----:B------:R-:W-:Y:S01]  /*0020*/  ELECT P0, URZ, PT ;  /* 0x00000000003f782f */ /* 0x000fe20003800000 */
[----:B------:R-:W-:Y:S01]  /*0030*/  BSSY B0, `(.L_x_0) ;  /* 0x000000f000007945 */ /* 0x000fe20003800000 */
[--C-:B-1----:R-:W-:Y:S02]  /*0040*/  SHF.R.U32.HI R0, RZ, 0x5, R18.reuse ;  /* 0x00000005ff007819 */ /* 0x102fe40000011612 */
[----:B------:R-:W-:-:S03]  /*0050*/  SHF.R.U32.HI R22, RZ, 0x7, R18 ;  /* 0x00000007ff167819 */ /* 0x000fc60000011612 */
[----:B------:R-:W1:Y:S04]  /*0060*/  SHFL.IDX PT, R5, R0, RZ, 0x1f ;  /* 0x00001fff00057589 */ /* 0x000e6800000e0000 */
[----:B------:R2:W3:Y:S01]  /*0070*/  SHFL.IDX PT, R8, R22, RZ, 0x1f ;  /* 0x00001fff16087589 */ /* 0x0004e200000e0000 */
[----:B-1----:R-:W-:-:S13]  /*0080*/  ISETP.NE.OR P0, PT, R5, RZ, !P0 ;  /* 0x000000ff0500720c */ /* 0x002fda0004705670 */
[----:B0-23--:R-:W-:Y:S05]  /*0090*/  @P0 BRA `(.L_x_1) ;  /* 0x0000000000200947 */ /* 0x00dfea0003800000 */
[----:B------:R-:W-:Y:S02]  /*00a0*/  ULDC.64 UR4, c[0x0][0x198] ;  /* 0x0000660000047ab9 */ /* 0x000fe40000000a00 */
[----:B------:R-:W-:Y:S02]  /*00b0*/  UIADD3 UR6, UP0, UR4, 0xf0, URZ ;  /* 0x000000f004067890 */ /* 0x000fe4000ff1e03f */
[----:B------:R-:W-:Y:S02]  /*00c0*/  UIADD3 UR4, UP1, UR4, 0x1f0, URZ ;  /* 0x000001f004047890 */ /* 0x000fe4000ff3e03f */
[----:B------:R-:W-:Y:S02]  /*00d0*/  UIADD3.X UR7, URZ, UR5, URZ, UP0, !UPT ;  /* 0x000000053f077290 */ /* 0x000fe400087fe43f */
[----:B------:R-:W-:-:S07]  /*00e0*/  UIADD3.X UR5, URZ, UR5, URZ, UP1, !UPT ;  /* 0x000000053f057290 */ /* 0x000fce0008ffe43f */
[----:B------:R0:W-:Y:S02]  /*00f0*/  UTMACCTL.PF [UR6] ;  /* 0x00000000060079b9 */ /* 0x0001e40008040000 */
[----:B------:R0:W-:Y:S02]  /*0100*/  UTMACCTL.PF [UR4] ;  /* 0x00000000040079b9 */ /* 0x0001e40008040000 */
[----:B0-----:R-:W-:Y:S01]  /*0110*/  NOP ;  /* 0x0000000000007918 */ /* 0x001fe20000000000 */
.L_x_1:
[----:B------:R-:W-:Y:S05]  /*0120*/  BSYNC B0 ;  /* 0x0000000000007941 */ /* 0x000fea0003800000 */
.L_x_0:
[----:B------:R-:W0:Y:S02]  /*0130*/  SHFL.IDX PT, R2, R0, RZ, 0x1f ;  /* 0x00001fff00027589 */ /* 0x000e2400000e0000 */
[----:B0-----:R-:W-:-:S13]  /*0140*/  ISETP.NE.AND P0, PT, R2, RZ, PT ;  /* 0x000000ff0200720c */ /* 0x001fda0003f05270 */
[----:B------:R-:W-:Y:S05]  /*0150*/  @P0 BRA `(.L_x_2) ;  /* 0x0000000000600947 */ /* 0x000fea0003800000 */
[----:B------:R-:W0:Y:S01]  /*0160*/  S2UR UR8, SR_CgaCtaId ;  /* 0x00000000000879c3 */ /* 0x000e220000008800 */
[----:B------:R-:W-:Y:S01]  /*0170*/  UMOV UR4, 0x400 ;  /* 0x0000040000047882 */ /* 0x000fe20000000000 */
[----:B------:R-:W-:Y:S01]  /*0180*/  UMOV UR5, 0x1 ;  /* 0x0000000100057882 */ /* 0x000fe20000000000 */
[----:B------:R-:W-:Y:S01]  /*0190*/  UMOV UR6, 0x100 ;  /* 0x0000010000067882 */ /* 0x000fe20000000000 */
[----:B------:R-:W-:Y:S01]  /*01a0*/  ELECT P0, URZ, PT ;  /* 0x00000000003f782f */ /* 0x000fe20003800000 */
[----:B------:R-:W-:-:S04]  /*01b0*/  UIADD3 UR6, -UR6, 0x100000, URZ ;  /* 0x0010000006067890 */ /* 0x000fc8000fffe13f */
[----:B------:R-:W-:Y:S02]  /*01c0*/  USHF.L.U32 UR7, UR6, 0xb, URZ ;  /* 0x0000000b06077899 */ /* 0x000fe4000800063f */
[----:B------:R-:W-:Y:S02]  /*01d0*/  USHF.L.U32 UR6, UR6, 0x1, URZ ;  /* 0x0000000106067899 */ /* 0x000fe4000800063f */
[----:B0-----:R-:W-:Y:S02]  /*01e0*/  ULEA UR8, UR8, UR4, 0x18 ;  /* 0x0000000408087291 */ /* 0x001fe4000f8ec03f */
[----:B------:R-:W-:-:S04]  /*01f0*/  UIADD3 UR4, -UR5, 0x100000, URZ ;  /* 0x0010000005047890 */ /* 0x000fc8000fffe13f */
[----:B------:R-:W-:Y:S02]  /*0200*/  USHF.L.U32 UR5, UR4, 0xb, URZ ;  /* 0x0000000b04057899 */ /* 0x000fe4000800063f */
[----:B------:R-:W-:Y:S01]  /*0210*/  USHF.L.U32 UR4, UR4, 0x1, URZ ;  /* 0x0000000104047899 */ /* 0x000fe2000800063f */
[----:B------:R-:W0:Y:S11]  /*0220*/  FENCE.VIEW.ASYNC.S ;  /* 0x00000000000073c6 */ /* 0x000e360000000000 */
[----:B0-----:R0:W1:Y:S01]  /*0230*/  SYNCS.EXCH.64 URZ, [UR8], UR4 ;  /* 0x00000004083f75b2 */ /* 0x0010620008000100 */
[----:B------:R0:W2:Y:S01]  /*0240*/  SYNCS.EXCH.64 URZ, [UR8+0x28], UR6 ;  /* 0x00002806083f75b2 */ /* 0x0000a20008000100 */
[----:B------:R0:W3:Y:S01]  /*0250*/  SYNCS.EXCH.64 URZ, [UR8+0x8], UR4 ;  /* 0x00000804083f75b2 */ /* 0x0000e20008000100 */
[----:B------:R0:W4:Y:S01]  /*0260*/  SYNCS.EXCH.64 URZ, [UR8+0x30], UR6 ;  /* 0x00003006083f75b2 */ /* 0x0001220008000100 */
[----:B------:R0:W0:Y:S01]  /*0270*/  SYNCS.EXCH.64 URZ, [UR8+0x10], UR4 ;  /* 0x00001004083f75b2 */ /* 0x0000220008000100 */
[----:B------:R0:W0:Y:S01]  /*0280*/  SYNCS.EXCH.64 URZ, [UR8+0x38], UR6 ;  /* 0x00003806083f75b2 */ /* 0x0000220008000100 */
[----:B------:R0:W0:Y:S01]  /*0290*/  SYNCS.EXCH.64 URZ, [UR8+0x18], UR4 ;  /* 0x00001804083f75b2 */ /* 0x0000220008000100 */
[----:B------:R0:W0:Y:S01]  /*02a0*/  SYNCS.EXCH.64 URZ, [UR8+0x40], UR6 ;  /* 0x00004006083f75b2 */ /* 0x0000220008000100 */
[----:B------:R0:W0:Y:S01]  /*02b0*/  SYNCS.EXCH.64 URZ, [UR8+0x20], UR4 ;  /* 0x00002004083f75b2 */ /* 0x0000220008000100 */
[----:B------:R0:W0:Y:S01]  /*02c0*/  SYNCS.EXCH.64 URZ, [UR8+0x48], UR6 ;  /* 0x00004806083f75b2 */ /* 0x0000220008000100 */
[----:B------:R-:W-:Y:S01]  /*02d0*/  NOP ;  /* 0x0000000000007918 */ /* 0x000fe20000000000 */
.L_x_2:
[----:B------:R-:W5:Y:S01]  /*02e0*/  SHFL.IDX PT, R0, R0, RZ, 0x1f ;  /* 0x00001fff00007589 */ /* 0x000f6200000e0000 */
[----:B------:R-:W-:Y:S01]  /*02f0*/  ELECT P0, URZ, PT ;  /* 0x00000000003f782f */ /* 0x000fe20003800000 */
[----:B------:R-:W1:Y:S01]  /*0300*/  LDC R2, c[0x0][0x65c] ;  /* 0x00019700ff027b82 */ /* 0x000e620000000800 */
[----:B------:R-:W-:Y:S01]  /*0310*/  SHF.R.S32.HI R6, RZ, 0x1f, R5 ;  /* 0x0000001fff067819 */ /* 0x000fe20000011405 */
[----:B------:R-:W2:Y:S01]  /*0320*/  S2R R3, SR_CTAID.Y ;  /* 0x0000000000037919 */ /* 0x000ea20000002600 */
[----:B0-----:R-:W-:Y:S01]  /*0330*/  UMOV UR4, 0x20 ;  /* 0x0000002000047882 */ /* 0x001fe20000000000 */
[----:B------:R-:W-:Y:S01]  /*0340*/  ISETP.NE.AND P2, PT, R8, RZ, PT ;  /* 0x000000ff0800720c */ /* 0x000fe20003f45270 */
[----:B------:R-:W-:Y:S01]  /*0350*/  NOP ;  /* 0x0000000000007918 */ /* 0x000fe20000000000 */
[----:B------:R-:W0:Y:S01]  /*0360*/  S2R R4, SR_CTAID.X ;  /* 0x0000000000047919 */ /* 0x000e220000002500 */
[----:B------:R-:W-:Y:S01]  /*0370*/  LEA.HI R6, R6, R5, RZ, 0x2 ;  /* 0x0000000506067211 */ /* 0x000fe200078f10ff */
[----:B------:R-:W-:Y:S01]  /*0380*/  NOP ;  /* 0x0000000000007918 */ /* 0x000fe20000000000 */
[----:B-----5:R-:W-:-:S02]  /*0390*/  ISETP.NE.OR P0, PT, R0, RZ, !P0 ;  /* 0x000000ff0000720c */ /* 0x020fc40004705670 */
[----:B-1----:R-:W-:-:S04]  /*03a0*/  ISETP.NE.AND P3, PT, R2, 0x1, PT ;  /* 0x000000010200780c */ /* 0x002fc80003f65270 */
[----:B------:R-:W-:Y:S02]  /*03b0*/  P2R R0, PR, RZ, 0x8 ;  /* 0x00000008ff007803 */ /* 0x000fe40000000000 */
[----:B------:R-:W-:-:S05]  /*03c0*/  LOP3.LUT R0, R6, 0xfffffffc, RZ, 0xc0, !PT ;  /* 0xfffffffc06007812 */ /* 0x000fca00078ec0ff */
[----:B------:R-:W-:Y:S01]  /*03d0*/  VOTEU.ALL UP0, P0 ;  /* 0x00000000003f7886 */ /* 0x000fe20000000000 */
[----:B------:R-:W-:Y:S01]  /*03e0*/  IMAD.IADD R0, R5, 0x1, -R0 ;  /* 0x0000000105007824 */ /* 0x000fe200078e0a00 */
[----:B------:R-:W0:Y:S01]  /*03f0*/  @P3 LDC R17, c[0x0][0x10] ;  /* 0x00000400ff113b82 */ /* 0x000e220000000800 */
[----:B------:R-:W-:Y:S01]  /*0400*/  VOTEU.ALL UP1, P0 ;  /* 0x00000000003f7886 */ /* 0x000fe20000020000 */
[----:B--2---:R-:W-:Y:S01]  /*0410*/  @P3 IMAD.MOV.U32 R6, RZ, RZ, R3 ;  /* 0x000000ffff063224 */ /* 0x004fe200078e0003 */
[----:B------:R-:W-:Y:S01]  /*0420*/  @!UP0 UMOV UR6, 0x400 ;  /* 0x0000040000068882 */ /* 0x000fe20000000000 */
[----:B------:R-:W-:-:S04]  /*0430*/  @!UP0 UIADD3 UR4, -UR4, 0x100000, URZ ;  /* 0x0010000004048890 */ /* 0x000fc8000fffe13f */
[----:B------:R-:W-:Y:S02]  /*0440*/  @!UP0 USHF.L.U32 UR5, UR4, 0xb, URZ ;  /* 0x0000000b04058899 */ /* 0x000fe4000800063f */
[----:B------:R-:W-:Y:S01]  /*0450*/  @!UP0 USHF.L.U32 UR4, UR4, 0x1, URZ ;  /* 0x0000000104048899 */ /* 0x000fe2000800063f */
[----:B------:R-:W-:Y:S02]  /*0460*/  @P3 IMAD.MOV.U32 R7, RZ, RZ, RZ ;  /* 0x000000ffff073224 */ /* 0x000fe400078e00ff */
[----:B------:R-:W-:Y:S01]  /*0470*/  IMAD.MOV.U32 R5, RZ, RZ, RZ ;  /* 0x000000ffff057224 */ /* 0x000fe200078e00ff */
[----:B------:R-:W1:Y:S01]  /*0480*/  @!UP0 S2UR UR7, SR_CgaCtaId ;  /* 0x00000000000789c3 */ /* 0x000e620000008800 */
[----:B------:R-:W-:-:S07]  /*0490*/  @P3 IMAD.MOV.U32 R11, RZ, RZ, RZ ;  /* 0x000000ffff0b3224 */ /* 0x000fce00078e00ff */
[----:B------:R-:W2:Y:S01]  /*04a0*/  @!P3 LDC R9, c[0x0][0xc] ;  /* 0x00000300ff09bb82 */ /* 0x000ea20000000800 */
[----:B0-----:R-:W-:-:S04]  /*04b0*/  @P3 IMAD.WIDE.U32 R16, R4, R17, R6 ;  /* 0x0000001104103225 */ /* 0x001fc800078e0006 */
[----:B------:R-:W-:Y:S01]  /*04c0*/  @P3 IMAD.IADD R17, R17, 0x1, R11 ;  /* 0x0000000111113824 */ /* 0x000fe200078e020b */
[----:B-1----:R-:W-:Y:S01]  /*04d0*/  @!UP0 ULEA UR6, UR7, UR6, 0x18 ;  /* 0x0000000607068291 */ /* 0x002fe2000f8ec03f */
[----:B------:R-:W-:Y:S01]  /*04e0*/  VOTEU.ALL UP0, P0 ;  /* 0x00000000003f7886 */ /* 0x000fe20000000000 */
[----:B------:R-:W-:-:S04]  /*04f0*/  ISETP.NE.AND P0, PT, R0, 0x3, PT ;  /* 0x000000030000780c */ /* 0x000fc80003f05270 */
[----:B------:R-:W-:Y:S01]  /*0500*/  ISETP.EQ.OR P0, PT, R0, RZ, !P0 ;  /* 0x000000ff0000720c */ /* 0x000fe20004702670 */
[----:B--2---:R-:W-:-:S03]  /*0510*/  @!P3 IMAD.WIDE.U32 R6, R9, R3, R4 ;  /* 0x000000030906b225 */ /* 0x004fc600078e0004 */
[C---:B------:R-:W-:Y:S01]  /*0520*/  ISETP.EQ.AND P0, PT, R8.reuse, RZ, P0 ;  /* 0x000000ff0800720c */ /* 0x040fe20000702270 */
[----:B------:R-:W-:Y:S01]  /*0530*/  VIADD R8, R8, 0xffffffff ;  /* 0xffffffff08087836 */ /* 0x000fe20000000000 */
[----:B------:R-:W0:Y:S02]  /*0540*/  FENCE.VIEW.ASYNC.S ;  /* 0x00000000000073c6 */ /* 0x000e240000000000 */
[----:B0-----:R0:W3:Y:S01]  /*0550*/  @!UP0 SYNCS.EXCH.64 URZ, [UR6+0x60], UR4 ;  /* 0x00006004063f85b2 */ /* 0x0010e20008000100 */
[----:B------:R-:W-:Y:S01]  /*0560*/  @!P3 IMAD.MOV.U32 R16, RZ, RZ, R6 ;  /* 0x000000ffff10b224 */ /* 0x000fe200078e0006 */
[----:B------:R-:W-:Y:S01]  /*0570*/  SEL R19, RZ, 0x1, !P0 ;  /* 0x00000001ff137807 */ /* 0x000fe20004000000 */
[----:B------:R-:W-:Y:S01]  /*0580*/  @!P3 IMAD.MOV.U32 R17, RZ, RZ, R7 ;  /* 0x000000ffff11b224 */ /* 0x000fe200078e0007 */
[----:B------:R-:W-:-:S04]  /*0590*/  ISETP.GE.U32.AND P1, PT, R8, 0x2, PT ;  /* 0x000000020800780c */ /* 0x000fc80003f26070 */
[----:B------:R-:W-:Y:S01]  /*05a0*/  SEL R19, R19, 0x2, P1 ;  /* 0x0000000213137807 */ /* 0x000fe20000800000 */
[----:B------:R0:W3:Y:S01]  /*05b0*/  @!UP1 SYNCS.EXCH.64 URZ, [UR6+0x68], UR4 ;  /* 0x00006804063f95b2 */ /* 0x0000e20008000100 */
[----:B------:R-:W-:Y:S01]  /*05c0*/  NOP ;  /* 0x0000000000007918 */ /* 0x000fe20000000000 */
[----:B---34-:R-:W-:Y:S06]  /*05d0*/  BAR.SYNC.DEFER_BLOCKING 0x0 ;  /* 0x0000000000007b1d */ /* 0x018fec0000010000 */
[----:B------:R-:W-:Y:S05]  /*05e0*/  @!P2 BRA `(.L_x_3) ;  /* 0x0000009c006ca947 */ /* 0x000fea0003800000 */
[----:B------:R-:W-:-:S13]  /*05f0*/  ISETP.GT.U32.AND P0, PT, R8, 0x1, PT ;  /* 0x000000010800780c */ /* 0x000fda0003f04070 */
[----:B0-----:R-:W-:Y:S05]  /*0600*/  @P0 EXIT ;  /* 0x000000000000094d */ /* 0x001fea0003800000 */
[----:B------:R-:W-:Y:S01]  /*0610*/  ULDC.64 UR4, c[0x0][0x650] ;  /* 0x0001940000047ab9 */ /* 0x000fe20000000a00 */
[----:B------:R-:W-:Y:S01]  /*0620*/  PRMT R0, RZ, 0x7610, R0 ;  /* 0x00007610ff007816 */ /* 0x000fe20000000000 */
[----:B------:R-:W-:Y:S01]  /*0630*/  IMAD.MOV.U32 R153, RZ, RZ, -0x1 ;  /* 0xffffffffff997424 */ /* 0x000fe200078e00ff */
[----:B------:R-:W-:Y:S01]  /*0640*/  ISETP.GE.U32.AND P0, PT, R16, UR4, PT ;  /* 0x0000000410007c0c */ /* 0x000fe2000bf06070 */
[----:B------:R-:W-:Y:S02]  /*0650*/  IMAD.MOV.U32 R152, RZ, RZ, -0x1 ;  /* 0xffffffffff987424 */ /* 0x000fe400078e00ff */
[----:B------:R-:W-:Y:S01]  /*0660*/  IMAD.MOV.U32 R23, RZ, RZ, -0x1 ;  /* 0xffffffffff177424 */ /* 0x000fe200078e00ff */
[----:B------:R-:W-:-:S13]  /*0670*/  ISETP.GE.U32.AND.EX P0, PT, R17, UR5, PT, P0 ;  /* 0x0000000511007c0c */ /* 0x000fda000bf06100 */
[----:B------:R-:W-:Y:S05]  /*0680*/  @P0 BRA `(.L_x_4) ;  /* 0x0000000400540947 */ /* 0x000fea0003800000 */
[----:B------:R-:W0:Y:S01]  /*0690*/  LDC.64 R14, c[0x0][0x628] ;  /* 0x00018a00ff0e7b82 */ /* 0x000e220000000a00 */
[----:B------:R-:W-:Y:S02]  /*06a0*/  IMAD.MOV.U32 R6, RZ, RZ, R16 ;  /* 0x000000ffff067224 */ /* 0x000fe400078e0010 */
[----:B------:R-:W-:-:S05]  /*06b0*/  IMAD.MOV.U32 R7, RZ, RZ, R17 ;  /* 0x000000ffff077224 */ /* 0x000fca00078e0011 */
[----:B------:R-:W1:Y:S08]  /*06c0*/  LDC R0, c[0x0][0x630] ;  /* 0x00018c00ff007b82 */ /* 0x000e700000000800 */
[----:B------:R-:W2:Y:S01]  /*06d0*/  LDC.64 R20, c[0x0][0x620] ;  /* 0x00018800ff147b82 */ /* 0x000ea20000000a00 */
[----:B0-----:R-:W-:-:S04]  /*06e0*/  ISETP.NE.U32.AND P0, PT, R14, RZ, PT ;  /* 0x000000ff0e00720c */ /* 0x001fc80003f05070 */
[----:B------:R-:W-:-:S13]  /*06f0*/  ISETP.NE.AND.EX P0, PT, R15, RZ, PT, P0 ;  /* 0x000000ff0f00720c */ /* 0x000fda0003f05300 */
[----:B-12---:R-:W-:Y:S05]  /*0700*/  @!P0 BRA `(.L_x_5) ;  /* 0x0000000000288947 */ /* 0x006fea0003800000 */
[----:B------:R-:W0:Y:S02]  /*0710*/  LDC R11, c[0x0][0x634] ;  /* 0x00018d00ff0b7b82 */ /* 0x000e240000000800 */
[----:B0-----:R-:W-:-:S05]  /*0720*/  IADD3 R11, P0, R16, R11, RZ ;  /* 0x0000000b100b7210 */ /* 0x001fca0007f1e0ff */
[----:B------:R-:W-:-:S04]  /*0730*/  IMAD.X R13, RZ, RZ, R17, P0 ;  /* 0x000000ffff0d7224 */ /* 0x000fc800000e0611 */
[----:B------:R-:W-:-:S04]  /*0740*/  IMAD.WIDE.U32 R6, R13, R14, RZ ;  /* 0x0000000e0d067225 */ /* 0x000fc800078e00ff */
[----:B------:R-:W-:-:S04]  /*0750*/  IMAD.WIDE.U32 R8, P0, R11, R15, R6 ;  /* 0x0000000f0b087225 */ /* 0x000fc80007800006 */
[----:B------:R-:W-:-:S04]  /*0760*/  IMAD.WIDE.U32 R6, R11, R14, RZ ;  /* 0x0000000e0b067225 */ /* 0x000fc800078e00ff */
[----:B------:R-:W-:Y:S01]  /*0770*/  IMAD.X R11, RZ, RZ, RZ, P0 ;  /* 0x000000ffff0b7224 */ /* 0x000fe200000e06ff */
[----:B------:R-:W-:Y:S01]  /*0780*/  IADD3 RZ, P0, R7, R8, RZ ;  /* 0x0000000807ff7210 */ /* 0x000fe20007f1e0ff */
[----:B------:R-:W-:-:S04]  /*0790*/  IMAD.MOV.U32 R10, RZ, RZ, R9 ;  /* 0x000000ffff0a7224 */ /* 0x000fc800078e0009 */
[----:B------:R-:W-:-:S08]  /*07a0*/  IMAD.WIDE.U32.X R6, R13, R15, R10, P0 ;  /* 0x0000000f0d067225 */ /* 0x000fd000000e040a */
.L_x_5:
[-CC-:B------:R-:W-:Y:S01]  /*07b0*/  SHF.R.U64 R23, R6, R0.reuse, R7.reuse ;  /* 0x0000000006177219 */ /* 0x180fe20000001207 */
[----:B------:R-:W0:Y:S01]  /*07c0*/  LDC R10, c[0x0][0x618] ;  /* 0x00018600ff0a7b82 */ /* 0x000e220000000800 */
[----:B------:R-:W-:Y:S01]  /*07d0*/  SHF.R.U32.HI R5, RZ, R0, R7 ;  /* 0x00000000ff057219 */ /* 0x000fe20000011607 */
[----:B------:R-:W-:Y:S01]  /*07e0*/  ULDC UR4, c[0x0][0x150] ;  /* 0x0000540000047ab9 */ /* 0x000fe20000000800 */
[----:B------:R-:W-:Y:S02]  /*07f0*/  IADD3 R9, P0, RZ, -R23, RZ ;  /* 0x80000017ff097210 */ /* 0x000fe40007f1e0ff */
[----:B------:R-:W-:-:S03]  /*0800*/  I2FP.F32.U32 R0, R4 ;  /* 0x0000000400007245 */ /* 0x000fc60000201000 */
[----:B------:R-:W1:Y:S01]  /*0810*/  LDC.64 R28, c[0x0][0x640] ;  /* 0x00019000ff1c7b82 */ /* 0x000e620000000a00 */
[----:B------:R-:W-:Y:S02]  /*0820*/  IMAD.X R11, RZ, RZ, ~R5, P0 ;  /* 0x000000ffff0b7224 */ /* 0x000fe400000e0e05 */
[----:B------:R-:W-:Y:S01]  /*0830*/  FMUL R0, R0, UR4 ;  /* 0x0000000400007c20 */ /* 0x000fe20008400000 */
[----:B------:R-:W-:Y:S01]  /*0840*/  IMAD.WIDE.U32 R6, R9, R20, R16 ;  /* 0x0000001409067225 */ /* 0x000fe200078e0010 */
[----:B------:R-:W-:-:S03]  /*0850*/  ULDC UR4, c[0x0][0x154] ;  /* 0x0000550000047ab9 */ /* 0x000fc60000000800 */
[----:B------:R-:W-:Y:S01]  /*0860*/  IMAD R8, R11, R20, RZ ;  /* 0x000000140b087224 */ /* 0x000fe200078e02ff */
[----:B------:R-:W2:Y:S01]  /*0870*/  LDC R5, c[0x0][0x144] ;  /* 0x00005100ff057b82 */ /* 0x000ea20000000800 */
[----:B------:R-:W3:Y:S02]  /*0880*/  F2I.U32.TRUNC.NTZ R0, R0 ;  /* 0x0000000000007305 */ /* 0x000ee4000020f000 */
[----:B------:R-:W-:-:S04]  /*0890*/  IMAD R9, R9, R21, R8 ;  /* 0x0000001509097224 */ /* 0x000fc800078e0208 */
[----:B------:R-:W-:Y:S01]  /*08a0*/  IMAD.IADD R7, R7, 0x1, R9 ;  /* 0x0000000107077824 */ /* 0x000fe200078e0209 */
[----:B------:R-:W4:Y:S01]  /*08b0*/  LDC R12, c[0x0][0x608] ;  /* 0x00018200ff0c7b82 */ /* 0x000f220000000800 */
[----:B------:R-:W-:-:S03]  /*08c0*/  IMAD.MOV.U32 R9, RZ, RZ, -0x1 ;  /* 0xffffffffff097424 */ /* 0x000fc600078e00ff */
[-CC-:B0-----:R-:W-:Y:S02]  /*08d0*/  SHF.R.U64 R20, R6, R10.reuse, R7.reuse ;  /* 0x0000000a06147219 */ /* 0x181fe40000001207 */
[----:B------:R-:W-:Y:S02]  /*08e0*/  I2FP.F32.U32 R6, R3 ;  /* 0x0000000300067245 */ /* 0x000fe40000201000 */
[----:B------:R-:W0:Y:S01]  /*08f0*/  LDC R26, c[0x0][0x658] ;  /* 0x00019600ff1a7b82 */ /* 0x000e220000000800 */
[----:B-1----:R-:W-:Y:S01]  /*0900*/  ISETP.NE.U32.AND P0, PT, R28, RZ, PT ;  /* 0x000000ff1c00720c */ /* 0x002fe20003f05070 */
[----:B---3--:R-:W-:Y:S01]  /*0910*/  IMAD.MOV R8, RZ, RZ, -R0 ;  /* 0x000000ffff087224 */ /* 0x008fe200078e0a00 */
[----:B------:R-:W-:Y:S01]  /*0920*/  SHF.R.U32.HI R7, RZ, R10, R7 ;  /* 0x0000000aff077219 */ /* 0x000fe20000011607 */
[----:B------:R-:W-:Y:S01]  /*0930*/  FMUL R6, R6, UR4 ;  /* 0x0000000406067c20 */ /* 0x000fe20008400000 */
[----:B------:R-:W-:-:S03]  /*0940*/  ISETP.NE.AND.EX P0, PT, R29, RZ, PT, P0 ;  /* 0x000000ff1d00720c */ /* 0x000fc60003f05300 */
[----:B------:R-:W1:Y:S01]  /*0950*/  LDC R14, c[0x0][0x148] ;  /* 0x00005200ff0e7b82 */ /* 0x000e620000000800 */
[----:B--2---:R-:W-:-:S07]  /*0960*/  IMAD R0, R5, R8, R4 ;  /* 0x0000000805007224 */ /* 0x004fce00078e0204 */
[----:B------:R-:W2:Y:S01]  /*0970*/  LDC R24, c[0x0][0x600] ;  /* 0x00018000ff187b82 */ /* 0x000ea20000000800 */
[-CC-:B----4-:R-:W-:Y:S02]  /*0980*/  SHF.R.U64 R30, R20, R12.reuse, R7.reuse ;  /* 0x0000000c141e7219 */ /* 0x190fe40000001207 */
[----:B------:R-:W-:Y:S01]  /*0990*/  SHF.R.U32.HI R5, RZ, R12, R7 ;  /* 0x0000000cff057219 */ /* 0x000fe20000011607 */
[----:B------:R-:W-:Y:S01]  /*09a0*/  IMAD.MOV.U32 R7, RZ, RZ, 0x1 ;  /* 0x00000001ff077424 */ /* 0x000fe200078e00ff */
[----:B------:R3:W4:Y:S03]  /*09b0*/  F2I.U32.TRUNC.NTZ R12, R6 ;  /* 0x00000006000c7305 */ /* 0x000726000020f000 */
[----:B------:R-:W1:Y:S01]  /*09c0*/  LDC R15, c[0x0][0x648] ;  /* 0x00019200ff0f7b82 */ /* 0x000e620000000800 */
[-C--:B0-----:R-:W-:Y:S02]  /*09d0*/  SHF.L.U32 R4, R9, R26.reuse, RZ ;  /* 0x0000001a09047219 */ /* 0x081fe400000006ff */
[----:B------:R-:W-:-:S02]  /*09e0*/  SHF.R.U64 R32, R30, R26, R5 ;  /* 0x0000001a1e207219 */ /* 0x000fc40000001205 */
[----:B------:R-:W-:Y:S02]  /*09f0*/  LOP3.LUT R11, RZ, R4, RZ, 0x33, !PT ;  /* 0x00000004ff0b7212 */ /* 0x000fe400078e33ff */
[-C--:B------:R-:W-:Y:S01]  /*0a00*/  SHF.R.U32.HI R5, RZ, R26.reuse, R5 ;  /* 0x0000001aff057219 */ /* 0x080fe20000011605 */
[----:B------:R-:W0:Y:S01]  /*0a10*/  LDC R21, c[0x0][0x638] ;  /* 0x00018e00ff157b82 */ /* 0x000e220000000800 */
[----:B------:R-:W-:Y:S01]  /*0a20*/  SHF.L.U32 R10, R7, R26, RZ ;  /* 0x0000001a070a7219 */ /* 0x000fe200000006ff */
[----:B------:R-:W-:-:S06]  /*0a30*/  IMAD.MOV.U32 R4, RZ, RZ, R32 ;  /* 0x000000ffff047224 */ /* 0x000fcc00078e0020 */
[----:B------:R-:W0:Y:S01]  /*0a40*/  LDC R153, c[0x0][0x610] ;  /* 0x00018400ff997b82 */ /* 0x000e220000000800 */
[----:B---34-:R-:W-:Y:S05]  /*0a50*/  @!P0 BRA `(.L_x_6) ;  /* 0x0000000000288947 */ /* 0x018fea0003800000 */
[----:B------:R-:W3:Y:S02]  /*0a60*/  LDC R9, c[0x0][0x64c] ;  /* 0x00019300ff097b82 */ /* 0x000ee40000000800 */
[----:B---3--:R-:W-:-:S05]  /*0a70*/  IADD3 R9, P0, R32, R9, RZ ;  /* 0x0000000920097210 */ /* 0x008fca0007f1e0ff */
        /* <DEDUP_REMOVED lines=8> */
.L_x_6:
[----:B-1----:R-:W-:Y:S01]  /*0b00*/  SHF.R.U64 R4, R4, R15, R5 ;  /* 0x0000000f04047219 */ /* 0x002fe20000001205 */
[----:B--2---:R-:W-:Y:S01]  /*0b10*/  VIADD R5, R24, 0xffffffff ;  /* 0xffffffff18057836 */ /* 0x004fe20000000000 */
[----:B------:R-:W-:Y:S01]  /*0b20*/  LOP3.LUT R11, R30, R11, RZ, 0xc0, !PT ;  /* 0x0000000b1e0b7212 */ /* 0x000fe200078ec0ff */
[----:B------:R-:W-:Y:S02]  /*0b30*/  IMAD.MOV R12, RZ, RZ, -R12 ;  /* 0x000000ffff0c7224 */ /* 0x000fe400078e0a0c */
[----:B------:R-:W-:Y:S02]  /*0b40*/  IMAD.MOV R6, RZ, RZ, -R4 ;  /* 0x000000ffff067224 */ /* 0x000fe400078e0a04 */
[----:B------:R-:W-:Y:S01]  /*0b50*/  IMAD R11, R10, R4, R11 ;  /* 0x000000040a0b7224 */ /* 0x000fe200078e020b */
[----:B------:R-:W-:Y:S01]  /*0b60*/  LOP3.LUT R4, R20, R5, RZ, 0xc0, !PT ;  /* 0x0000000514047212 */ /* 0x000fe200078ec0ff */
[----:B------:R-:W-:Y:S02]  /*0b70*/  @P3 IMAD R0, R14, R12, R3 ;  /* 0x0000000c0e003224 */ /* 0x000fe400078e0203 */
[----:B0-----:R-:W-:-:S02]  /*0b80*/  IMAD R3, R6, R21, R32 ;  /* 0x0000001506037224 */ /* 0x001fc400078e0220 */
[----:B------:R-:W-:Y:S02]  /*0b90*/  IMAD R153, R11, R153, R0 ;  /* 0x000000990b997224 */ /* 0x000fe400078e0200 */
[----:B------:R-:W-:Y:S02]  /*0ba0*/  IMAD R4, R3, R24, R4 ;  /* 0x0000001803047224 */ /* 0x000fe400078e0204 */
[----:B------:R-:W-:-:S03]  /*0bb0*/  IMAD.MOV.U32 R0, RZ, RZ, 0x1 ;  /* 0x00000001ff007424 */ /* 0x000fc600078e00ff */
[----:B------:R-:W-:Y:S02]  /*0bc0*/  SEL R152, R4, R153, !P3 ;  /* 0x0000009904987207 */ /* 0x000fe40005800000 */
[----:B------:R-:W-:-:S07]  /*0bd0*/  SEL R153, R153, R4, !P3 ;  /* 0x0000000499997207 */ /* 0x000fce0005800000 */
.L_x_4:
[----:B------:R-:W-:-:S08]  /*0be0*/  NOP ;  /* 0x0000000000007918 */ /* 0x000fd00000000000 */
[----:B------:R-:W0:Y:S02]  /*0bf0*/  USETMAXREG.TRY_ALLOC.CTAPOOL UP0, 0xe8 ;  /* 0x000000e8000079c8 */ /* 0x000e240008000600 */
[----:B0-----:R-:W-:-:S13]  /*0c00*/  PLOP3.LUT P0, PT, PT, PT, UP0, 0x80, 0x0 ;  /* 0x000000000000781c */ /* 0x001fda0003f0f008 */
[----:B------:R-:W-:Y:S05]  /*0c10*/  @!P0 BRA `(.L_x_4) ;  /* 0xfffffffc00f08947 */ /* 0x000fea000383ffff */
[----:B------:R-:W-:Y:S01]  /*0c20*/  ULDC.64 UR4, c[0x0][0x598] ;  /* 0x0001660000047ab9 */ /* 0x000fe20000000a00 */
[----:B------:R-:W-:Y:S01]  /*0c30*/  ULDC.64 UR36, c[0x0][0x208] ;  /* 0x0000820000247ab9 */ /* 0x000fe20000000a00 */
[----:B------:R-:W-:-:S04]  /*0c40*/  ISETP.NE.U32.AND P0, PT, RZ, UR4, PT ;  /* 0x00000004ff007c0c */ /* 0x000fc8000bf05070 */
[----:B------:R-:W-:-:S13]  /*0c50*/  ISETP.NE.AND.EX P0, PT, RZ, UR5, PT, P0 ;  /* 0x00000005ff007c0c */ /* 0x000fda000bf05300 */
[----:B------:R-:W-:Y:S05]  /*0c60*/  @!P0 BRA `(.L_x_7) ;  /* 0x00000000001c8947 */ /* 0x000fea0003800000 */
[----:B------:R-:W0:Y:S02]  /*0c70*/  LDC.64 R4, c[0x0][0x598] ;  /* 0x00016600ff047b82 */ /* 0x000e240000000a00 */
[----:B0-----:R-:W2:Y:S02]  /*0c80*/  LDG.E.64 R4, desc[UR36][R4.64] ;  /* 0x0000002404047981 */ /* 0x001ea4000c1e1b00 */
[----:B--2---:R-:W-:-:S04]  /*0c90*/  ISETP.NE.U32.AND P0, PT, R4, RZ, PT ;  /* 0x000000ff0400720c */ /* 0x004fc80003f05070 */
[----:B------:R-:W-:-:S13]  /*0ca0*/  ISETP.NE.AND.EX P0, PT, R5, RZ, PT, P0 ;  /* 0x000000ff0500720c */ /* 0x000fda0003f05300 */
[----:B------:R-:W-:Y:S05]  /*0cb0*/  @!P0 BRA `(.L_x_7) ;  /* 0x0000000000088947 */ /* 0x000fea0003800000 */
[----:B------:R0:W5:Y:S01]  /*0cc0*/  LD.E R154, desc[UR36][R4.64] ;  /* 0x00000024049a7980 */ /* 0x000162000c101900 */
[----:B------:R-:W-:Y:S05]  /*0cd0*/  BRA `(.L_x_8) ;  /* 0x0000000000247947 */ /* 0x000fea0003800000 */
.L_x_7:
[----:B------:R-:W-:Y:S02]  /*0ce0*/  ULDC.64 UR4, c[0x0][0x588] ;  /* 0x0001620000047ab9 */ /* 0x000fe40000000a00 */
[----:B------:R-:W-:-:S04]  /*0cf0*/  ISETP.NE.U32.AND P0, PT, RZ, UR4, PT ;  /* 0x00000004ff007c0c */ /* 0x000fc8000bf05070 */
[----:B------:R-:W-:-:S13]  /*0d00*/  ISETP.NE.AND.EX P0, PT, RZ, UR5, PT, P0 ;  /* 0x00000005ff007c0c */ /* 0x000fda000bf05300 */
[----:B------:R-:W-:Y:S05]  /*0d10*/  @!P0 BRA `(.L_x_9) ;  /* 0x00000000000c8947 */ /* 0x000fea0003800000 */
[----:B------:R-:W0:Y:S02]  /*0d20*/  LDC.64 R154, c[0x0][0x588] ;  /* 0x00016200ff9a7b82 */ /* 0x000e240000000a00 */
[----:B0-----:R1:W5:Y:S01]  /*0d30*/  LDG.E R154, desc[UR36][R154.64] ;  /* 0x000000249a9a7981 */ /* 0x001362000c1e1900 */
[----:B------:R-:W-:Y:S05]  /*0d40*/  BRA `(.L_x_8) ;  /* 0x0000000000087947 */ /* 0x000fea0003800000 */
.L_x_9:
[----:B------:R-:W-:Y:S02]  /*0d50*/  ULDC UR4, c[0x0][0x580] ;  /* 0x0001600000047ab9 */ /* 0x000fe40000000800 */
[----:B------:R-:W-:-:S07]  /*0d60*/  IMAD.U32 R154, RZ, RZ, UR4 ;  /* 0x00000004ff9a7e24 */ /* 0x000fce000f8e00ff */
.L_x_8:
[----:B------:R-:W-:Y:S02]  /*0d70*/  ULDC.64 UR4, c[0x0][0x5a0] ;  /* 0x0001680000047ab9 */ /* 0x000fe40000000a00 */
[----:B------:R-:W-:-:S04]  /*0d80*/  ISETP.NE.U32.AND P0, PT, RZ, UR4, PT ;  /* 0x00000004ff007c0c */ /* 0x000fc8000bf05070 */
[----:B------:R-:W-:-:S13]  /*0d90*/  ISETP.NE.AND.EX P0, PT, RZ, UR5, PT, P0 ;  /* 0x00000005ff007c0c */ /* 0x000fda000bf05300 */
[----:B------:R-:W-:Y:S05]  /*0da0*/  @!P0 BRA `(.L_x_10) ;  /* 0x00000000001c8947 */ /* 0x000fea0003800000 */
[----:B0-----:R-:W0:Y:S02]  /*0db0*/  LDC.64 R4, c[0x0][0x5a0] ;  /* 0x00016800ff047b82 */ /* 0x001e240000000a00 */
[----:B0-----:R-:W2:Y:S02]  /*0dc0*/  LDG.E.64 R4, desc[UR36][R4.64] ;  /* 0x0000002404047981 */ /* 0x001ea4000c1e1b00 */
[----:B--2---:R-:W-:-:S04]  /*0dd0*/  ISETP.NE.U32.AND P0, PT, R4, RZ, PT ;  /* 0x000000ff0400720c */ /* 0x004fc80003f05070 */
[----:B------:R-:W-:-:S13]  /*0de0*/  ISETP.NE.AND.EX P0, PT, R5, RZ, PT, P0 ;  /* 0x000000ff0500720c */ /* 0x000fda0003f05300 */
[----:B------:R-:W-:Y:S05]  /*0df0*/  @!P0 BRA `(.L_x_10) ;  /* 0x0000000000088947 */ /* 0x000fea0003800000 */
[----:B-1----:R0:W5:Y:S01]  /*0e00*/  LD.E R155, desc[UR36][R4.64] ;  /* 0x00000024049b7980 */ /* 0x002162000c101900 */
[----:B------:R-:W-:Y:S05]  /*0e10*/  BRA `(.L_x_11) ;  /* 0x0000000000247947 */ /* 0x000fea0003800000 */
.L_x_10:
[----:B------:R-:W-:Y:S02]  /*0e20*/  ULDC.64 UR4, c[0x0][0x590] ;  /* 0x0001640000047ab9 */ /* 0x000fe40000000a00 */
[----:B------:R-:W-:-:S04]  /*0e30*/  ISETP.NE.U32.AND P0, PT, RZ, UR4, PT ;  /* 0x00000004ff007c0c */ /* 0x000fc8000bf05070 */
[----:B------:R-:W-:-:S13]  /*0e40*/  ISETP.NE.AND.EX P0, PT, RZ, UR5, PT, P0 ;  /* 0x00000005ff007c0c */ /* 0x000fda000bf05300 */
[----:B------:R-:W-:Y:S05]  /*0e50*/  @!P0 BRA `(.L_x_12) ;  /* 0x00000000000c8947 */ /* 0x000fea0003800000 */
[----:B0-----:R-:W1:Y:S02]  /*0e60*/  LDC.64 R4, c[0x0][0x590] ;  /* 0x00016400ff047b82 */ /* 0x001e640000000a00 */
[----:B-1----:R1:W5:Y:S01]  /*0e70*/  LDG.E R155, desc[UR36][R4.64] ;  /* 0x00000024049b7981 */ /* 0x002362000c1e1900 */
[----:B------:R-:W-:Y:S05]  /*0e80*/  BRA `(.L_x_11) ;  /* 0x0000000000087947 */ /* 0x000fea0003800000 */
.L_x_12:
[----:B------:R-:W-:Y:S02]  /*0e90*/  ULDC UR4, c[0x0][0x584] ;  /* 0x0001610000047ab9 */ /* 0x000fe40000000800 */
[----:B-1----:R-:W-:-:S07]  /*0ea0*/  IMAD.U32 R155, RZ, RZ, UR4 ;  /* 0x00000004ff9b7e24 */ /* 0x002fce000f8e00ff */
.L_x_11:
[----:B------:R-:W-:-:S13]  /*0eb0*/  LOP3.LUT P0, RZ, R0, 0xff, RZ, 0xc0, !PT ;  /* 0x000000ff00ff7812 */ /* 0x000fda000780c0ff */
[----:B------:R-:W-:Y:S05]  /*0ec0*/  @!P0 EXIT ;  /* 0x000000000000894d */ /* 0x000fea0003800000 */
[----:B------:R-:W-:Y:S01]  /*0ed0*/  ULDC UR4, c[0x0][0x28c] ;  /* 0x0000a30000047ab9 */ /* 0x000fe20000000800 */
[----:B------:R-:W-:Y:S01]  /*0ee0*/  LOP3.LUT R158, R19, 0x1, RZ, 0xfc, !PT ;  /* 0x00000001139e7812 */ /* 0x000fe200078efcff */
[----:B------:R-:W-:Y:S01]  /*0ef0*/  UIADD3 UR4, UR4, 0x7f, URZ ;  /* 0x0000007f04047890 */ /* 0x000fe2000fffe03f */
[----:B------:R-:W-:Y:S01]  /*0f00*/  UMOV UR38, URZ ;  /* 0x0000003f00267c82 */ /* 0x000fe20008000000 */
[----:B------:R-:W-:Y:S02]  /*0f10*/  UMOV UR39, URZ ;  /* 0x0000003f00277c82 */ /* 0x000fe40008000000 */
[----:B------:R-:W-:-:S04]  /*0f20*/  USHF.R.S32.HI UR5, URZ, 0x1f, UR4 ;  /* 0x0000001f3f057899 */ /* 0x000fc80008011404 */
[----:B------:R-:W-:-:S04]  /*0f30*/  ULEA.HI UR5, UR5, UR4, URZ, 0x7 ;  /* 0x0000000405057291 */ /* 0x000fc8000f8f383f */
[----:B------:R-:W-:-:S12]  /*0f40*/  USHF.R.S32.HI UR40, URZ, 0x7, UR5 ;  /* 0x000000073f287899 */ /* 0x000fd80008011405 */
.L_x_286:
[----:B------:R-:W-:Y:S01]  /*0f50*/  LOP3.LUT R0, R18, 0x80, RZ, 0xc0, !PT ;  /* 0x0000008012007812 */ /* 0x000fe200078ec0ff */
[----:B--2---:R-:W2:Y:S01]  /*0f60*/  S2UR UR7, SR_CgaCtaId ;  /* 0x00000000000779c3 */ /* 0x004ea20000008800 */
[----:B------:R-:W-:Y:S02]  /*0f70*/  UMOV UR6, 0x400 ;  /* 0x0000040000067882 */ /* 0x000fe40000000000 */
[----:B------:R-:W-:-:S06]  /*0f80*/  SHF.R.U32.HI R0, RZ, 0x7, R0 ;  /* 0x00000007ff007819 */ /* 0x000fcc0000011600 */
[----:B---3--:R-:W3:Y:S01]  /*0f90*/  SHFL.IDX PT, R0, R0, RZ, 0x1f ;  /* 0x00001fff00007589 */ /* 0x008ee200000e0000 */
[----:B--2---:R-:W-:Y:S01]  /*0fa0*/  ULEA UR42, UR7, UR6, 0x18 ;  /* 0x00000006072a7291 */ /* 0x004fe2000f8ec03f */
[----:B---3--:R-:W-:-:S13]  /*0fb0*/  R2UR UR4, R0 ;  /* 0x00000000000472ca */ /* 0x008fda00000e0000 */
[----:B------:R-:W-:-:S04]  /*0fc0*/  ULEA.HI UR5, UR4, UR4, URZ, 0x1 ;  /* 0x0000000404057291 */ /* 0x000fc8000f8f083f */
[----:B------:R-:W-:-:S04]  /*0fd0*/  ULOP3.LUT UR5, UR5, 0x7fffe, URZ, 0xc0, !UPT ;  /* 0x0007fffe05057892 */ /* 0x000fc8000f8ec03f */
[----:B------:R-:W-:-:S03]  /*0fe0*/  UIADD3 UR5, UR4, -UR5, URZ ;  /* 0x8000000504057290 */ /* 0x000fc6000fffe03f */
[----:B------:R-:W-:Y:S01]  /*0ff0*/  ULDC UR4, c[0x0][0x28c] ;  /* 0x0000a30000047ab9 */ /* 0x000fe20000000800 */
[----:B------:R-:W-:Y:S01]  /*1000*/  ULEA UR5, UR5, UR42, 0xd ;  /* 0x0000002a05057291 */ /* 0x000fe2000f8e683f */
[----:B------:R-:W-:-:S03]  /*1010*/  ISETP.LT.AND P0, PT, RZ, UR4, PT ;  /* 0x00000004ff007c0c */ /* 0x000fc6000bf01270 */
[----:B------:R-:W-:-:S04]  /*1020*/  UIADD3 UR5, UR5, 0x100, URZ ;  /* 0x0000010005057890 */ /* 0x000fc8000fffe03f */
[----:B------:R-:W-:-:S04]  /*1030*/  USHF.R.U32.HI UR5, URZ, 0x4, UR5 ;  /* 0x000000043f057899 */ /* 0x000fc80008011605 */
[----:B------:R-:W-:Y:S02]  /*1040*/  ULOP3.LUT UR41, UR5, 0x3fff, URZ, 0xc0, !UPT ;  /* 0x00003fff05297892 */ /* 0x000fe4000f8ec03f */
[----:B-1----:R-:W-:Y:S10]  /*1050*/  @P0 BRA `(.L_x_13) ;  /* 0x0000000000400947 */ /* 0x002ff40003800000 */
[----:B------:R-:W-:Y:S01]  /*1060*/  MOV R0, 0x0 ;  /* 0x0000000000007802 */ /* 0x000fe20000000f00 */
[----:B------:R-:W-:Y:S01]  /*1070*/  ULDC.64 UR4, c[0x4][0x68] ;  /* 0x01001a0000047ab9 */ /* 0x000fe20000000a00 */
[----:B------:R-:W-:Y:S01]  /*1080*/  ULDC.64 UR6, c[0x4][0x8] ;  /* 0x0100020000067ab9 */ /* 0x000fe20000000a00 */
[----:B01----:R-:W-:Y:S01]  /*1090*/  IMAD.U32 R4, RZ, RZ, UR4 ;  /* 0x00000004ff047e24 */ /* 0x003fe2000f8e00ff */
[----:B------:R0:W1:Y:S01]  /*10a0*/  LDC.64 R14, c[0x4][R0] ;  /* 0x01000000000e7b82 */ /* 0x0000620000000a00 */
[----:B------:R-:W-:Y:S01]  /*10b0*/  IMAD.U32 R5, RZ, RZ, UR5 ;  /* 0x00000005ff057e24 */ /* 0x000fe2000f8e00ff */
[----:B------:R-:W-:Y:S01]  /*10c0*/  ULDC.64 UR4, c[0x4][0x70] ;  /* 0x01001c0000047ab9 */ /* 0x000fe20000000a00 */
[----:B------:R-:W-:Y:S02]  /*10d0*/  IMAD.U32 R10, RZ, RZ, UR6 ;  /* 0x00000006ff0a7e24 */ /* 0x000fe4000f8e00ff */
[----:B------:R-:W-:Y:S02]  /*10e0*/  IMAD.U32 R6, RZ, RZ, UR4 ;  /* 0x00000004ff067e24 */ /* 0x000fe4000f8e00ff */
[----:B------:R-:W-:-:S02]  /*10f0*/  IMAD.U32 R7, RZ, RZ, UR5 ;  /* 0x00000005ff077e24 */ /* 0x000fc4000f8e00ff */
[----:B------:R-:W-:Y:S02]  /*1100*/  IMAD.U32 R11, RZ, RZ, UR7 ;  /* 0x00000007ff0b7e24 */ /* 0x000fe4000f8e00ff */
[----:B------:R-:W-:Y:S02]  /*1110*/  IMAD.MOV.U32 R8, RZ, RZ, 0x1e1 ;  /* 0x000001e1ff087424 */ /* 0x000fe400078e00ff */
[----:B------:R-:W-:Y:S02]  /*1120*/  IMAD.MOV.U32 R12, RZ, RZ, 0x1 ;  /* 0x00000001ff0c7424 */ /* 0x000fe400078e00ff */
[----:B0-----:R-:W-:-:S07]  /*1130*/  IMAD.MOV.U32 R13, RZ, RZ, RZ ;  /* 0x000000ffff0d7224 */ /* 0x001fce00078e00ff */
[----:B------:R-:W-:-:S07]  /*1140*/  LEPC R20, `(.L_x_13) ;  /* 0x000000001014794e */ /* 0x000fce0000000000 */
[----:B-1---5:R-:W-:Y:S05]  /*1150*/  CALL.ABS.NOINC R14 ;  /* 0x000000000e007343 */ /* 0x022fea0003c00000 */
.L_x_13:
[----:B------:R-:W-:-:S13]  /*1160*/  ISETP.NE.AND P0, PT, R158, 0x3, PT ;  /* 0x000000039e00780c */ /* 0x000fda0003f05270 */
[----:B------:R-:W-:Y:S05]  /*1170*/  @!P0 BRA `(.L_x_14) ;  /* 0x0000000000048947 */ /* 0x000fea0003800000 */
[----:B------:R-:W-:Y:S01]  /*1180*/  BPT.TRAP 0x1 ;  /* 0x000000040000795c */ /* 0x000fe20000300000 */
.L_x_14:
[----:B------:R-:W-:Y:S02]  /*1190*/  IMAD.U32 R3, RZ, RZ, UR39 ;  /* 0x00000027ff037e24 */ /* 0x000fe4000f8e00ff */
[----:B------:R-:W-:-:S03]  /*11a0*/  IMAD.U32 R0, RZ, RZ, UR38 ;  /* 0x00000026ff007e24 */ /* 0x000fc6000f8e00ff */
[----:B------:R-:W-:Y:S02]  /*11b0*/  LEA R3, R3, UR42, 0x3 ;  /* 0x0000002a03037c11 */ /* 0x000fe4000f8e18ff */
[----:B------:R-:W-:-:S04]  /*11c0*/  SHF.L.U32 R0, R0, 0x1f, RZ ;  /* 0x0000001f00007819 */ /* 0x000fc800000006ff */
[----:B------:R2:W3:Y:S01]  /*11d0*/  SYNCS.PHASECHK.TRANS64.TRYWAIT P1, [R3+URZ], R0 ;  /* 0x00000000030075a7 */ /* 0x0004e2000802017f */
[----:B------:R-:W-:Y:S05]  /*11e0*/  @!P0 BRA `(.L_x_15) ;  /* 0x0000000000048947 */ /* 0x000fea0003800000 */
[----:B------:R-:W-:Y:S01]  /*11f0*/  BPT.TRAP 0x1 ;  /* 0x000000040000795c */ /* 0x000fe20000300000 */
.L_x_15:
[----:B---3--:R-:W-:Y:S05]  /*1200*/  @P1 BRA `(.L_x_16) ;  /* 0x0000000000081947 */ /* 0x008fea0003800000 */
[----:B------:R-:W3:Y:S02]  /*1210*/  SYNCS.PHASECHK.TRANS64.TRYWAIT P1, [R3+URZ], R0 ;  /* 0x00000000030075a7 */ /* 0x000ee4000802017f */
[----:B---3--:R-:W-:Y:S05]  /*1220*/  @!P1 BRA `(.L_x_17) ;  /* 0x000000a8003c9947 */ /* 0x008fea0003800000 */
.L_x_16:
[----:B------:R-:W-:-:S04]  /*1230*/  UISETP.LT.AND UP0, UPT, UR40, 0x1, UPT ;  /* 0x000000012800788c */ /* 0x000fc8000bf01270 */
[----:B------:R-:W-:-:S04]  /*1240*/  USEL UR4, UR40, 0x1, UP0 ;  /* 0x0000000128047887 */ /* 0x000fc80008000000 */
[----:B------:R-:W-:-:S06]  /*1250*/  UIADD3 UR4, UR40, -UR4, URZ ;  /* 0x8000000428047290 */ /* 0x000fcc000fffe03f */
[----:B--23--:R-:W-:Y:S01]  /*1260*/  IMAD.U32 R0, RZ, RZ, UR4 ;  /* 0x00000004ff007e24 */ /* 0x00cfe2000f8e00ff */
[----:B------:R-:W-:Y:S05]  /*1270*/  WARPSYNC.ALL ;  /* 0x0000000000007948 */ /* 0x000fea0003800000 */
[----:B------:R-:W-:Y:S01]  /*1280*/  ISETP.GE.AND P1, PT, R0, 0x1, PT ;  /* 0x000000010000780c */ /* 0x000fe20003f26270 */
[----:B------:R-:W-:Y:S01]  /*1290*/  UIADD3 UR4, UR42, 0x28100, URZ ;  /* 0x000281002a047890 */ /* 0x000fe2000fffe03f */
[----:B------:R-:W-:Y:S01]  /*12a0*/  WARPGROUP.ARRIVE ;  /* 0x00000000000079c5 */ /* 0x000fe20000000000 */
[----:B------:R-:W-:Y:S01]  /*12b0*/  UMOV UR9, 0x40000040 ;  /* 0x4000004000097882 */ /* 0x000fe20000000000 */
[----:B------:R-:W-:Y:S01]  /*12c0*/  UMOV UR11, 0x40000040 ;  /* 0x40000040000b7882 */ /* 0x000fe20000000000 */
[----:B------:R-:W-:-:S04]  /*12d0*/  USHF.R.U32.HI UR4, URZ, 0x4, UR4 ;  /* 0x000000043f047899 */ /* 0x000fc80008011604 */
[----:B------:R-:W-:Y:S02]  /*12e0*/  ULOP3.LUT UR5, UR4, 0x3fff, URZ, 0xc0, !UPT ;  /* 0x00003fff04057892 */ /* 0x000fe4000f8ec03f */
[----:B------:R-:W-:Y:S02]  /*12f0*/  ULOP3.LUT UR4, UR41, 0x10000, URZ, 0xfc, !UPT ;  /* 0x0001000029047892 */ /* 0x000fe4000f8efc3f */
[----:B------:R-:W-:Y:S02]  /*1300*/  ULOP3.LUT UR5, UR5, 0x10000, URZ, 0xfc, !UPT ;  /* 0x0001000005057892 */ /* 0x000fe4000f8efc3f */
[----:B------:R-:W-:Y:S02]  /*1310*/  ULEA UR6, UR39, UR4, 0xb ;  /* 0x0000000427067291 */ /* 0x000fe4000f8e583f */
[----:B------:R-:W-:-:S05]  /*1320*/  ULEA UR7, UR39, UR5, 0xc ;  /* 0x0000000527077291 */ /* 0x000fca000f8e603f */
[----:B------:R-:W-:Y:S02]  /*1330*/  UMOV UR8, UR6 ;  /* 0x0000000600087c82 */ /* 0x000fe40008000000 */
[----:B------:R-:W-:Y:S02]  /*1340*/  UMOV UR10, UR7 ;  /* 0x00000007000a7c82 */ /* 0x000fe40008000000 */
[----:B------:R-:W-:Y:S01]  /*1350*/  HGMMA.64x256x16.F32 R24, gdesc[UR8], RZ, !UPT, gsb0 ;  /* 0x03e00000081879f0 */ /* 0x000fe2000c0008ff */
[----:B------:R-:W-:Y:S02]  /*1360*/  UIADD3 UR8, UR6, 0x2, URZ ;  /* 0x0000000206087890 */ /* 0x000fe4000fffe03f */
[----:B------:R-:W-:Y:S01]  /*1370*/  UIADD3 UR10, UR7, 0x2, URZ ;  /* 0x00000002070a7890 */ /* 0x000fe2000fffe03f */
[----:B------:R-:W-:Y:S01]  /*1380*/  UMOV UR9, 0x40000040 ;  /* 0x4000004000097882 */ /* 0x000fe20000000000 */
[----:B------:R-:W-:Y:S01]  /*1390*/  UMOV UR11, 0x40000040 ;  /* 0x40000040000b7882 */ /* 0x000fe20000000000 */
[----:B------:R-:W-:-:S02]  /*13a0*/  WARPGROUP.DEPBAR.LE gsb0, 0x0 ;  /* 0x00008000000079c5 */ /* 0x000fc40000010000 */
[----:B------:R-:W-:-:S15]  /*13b0*/  WARPGROUP.ARRIVE ;  /* 0x00000000000079c5 */ /* 0x000fde0000000000 */
[----:B------:R-:W-:-:S05]  /*13c0*/  NOP ;  /* 0x0000000000007918 */ /* 0x000fca0000000000 */
[----:B------:R-:W-:Y:S01]  /*13d0*/  HGMMA.64x256x16.F32 R24, gdesc[UR8], R24, gsb0 ;  /* 0x03e00000081879f0 */ /* 0x000fe20008000818 */
[----:B------:R-:W-:Y:S02]  /*13e0*/  UIADD3 UR8, UR6, 0x4, URZ ;  /* 0x0000000406087890 */ /* 0x000fe4000fffe03f */
[----:B------:R-:W-:Y:S01]  /*13f0*/  UIADD3 UR10, UR7, 0x4, URZ ;  /* 0x00000004070a7890 */ /* 0x000fe2000fffe03f */
[----:B------:R-:W-:Y:S01]  /*1400*/  UMOV UR9, 0x40000040 ;  /* 0x4000004000097882 */ /* 0x000fe20000000000 */
[----:B------:R-:W-:Y:S01]  /*1410*/  UMOV UR11, 0x40000040 ;  /* 0x40000040000b7882 */ /* 0x000fe20000000000 */
[----:B------:R-:W-:Y:S02]  /*1420*/  WARPGROUP.DEPBAR.LE gsb0, 0x0 ;  /* 0x00008000000079c5 */ /* 0x000fe40000010000 */
        /* <DEDUP_REMOVED lines=42> */
[----:B------:R-:W-:Y:S03]  /*16d0*/  HGMMA.64x256x16.F32 R24, gdesc[UR8], R24, gsb0 ;  /* 0x03e00000081879f0 */ /* 0x000fe60008000818 */
[----:B------:R-:W-:Y:S02]  /*16e0*/  WARPGROUP.DEPBAR.LE gsb0, 0x0 ;  /* 0x00008000000079c5 */ /* 0x000fe40000010000 */
[----:B------:R-:W-:Y:S05]  /*16f0*/  @!P1 BRA `(.L_x_18) ;  /* 0x0000000400a49947 */ /* 0x000fea0003800000 */
[----:B------:R-:W-:-:S04]  /*1700*/  UIADD3 UR6, UR39, 0x1, URZ ;  /* 0x0000000127067890 */ /* 0x000fc8000fffe03f */
[----:B------:R-:W-:-:S04]  /*1710*/  UISETP.NE.AND UP0, UPT, UR6, 0x5, UPT ;  /* 0x000000050600788c */ /* 0x000fc8000bf05270 */
[----:B------:R-:W-:Y:S02]  /*1720*/  USEL UR7, URZ, 0x1, UP0 ;  /* 0x000000013f077887 */ /* 0x000fe40008000000 */
[----:B------:R-:W-:Y:S02]  /*1730*/  USEL UR6, UR6, URZ, UP0 ;  /* 0x0000003f06067287 */ /* 0x000fe40008000000 */
[----:B------:R-:W-:-:S06]  /*1740*/  ULOP3.LUT UR7, UR38, UR7, URZ, 0x3c, !UPT ;  /* 0x0000000726077292 */ /* 0x000fcc000f8e3c3f */
[----:B01----:R-:W-:Y:S01]  /*1750*/  IMAD.U32 R5, RZ, RZ, UR7 ;  /* 0x00000007ff057e24 */ /* 0x003fe2000f8e00ff */
[----:B------:R-:W-:-:S06]  /*1760*/  UMOV UR7, UR39 ;  /* 0x0000002700077c82 */ /* 0x000fcc0008000000 */
.L_x_25:
[----:B01----:R-:W-:Y:S05]  /*1770*/  @!P0 BRA `(.L_x_19) ;  /* 0x0000000000048947 */ /* 0x003fea0003800000 */
[----:B------:R-:W-:Y:S01]  /*1780*/  BPT.TRAP 0x1 ;  /* 0x000000040000795c */ /* 0x000fe20000300000 */
.L_x_19:
[----:B------:R-:W0:Y:S01]  /*1790*/  S2UR UR9, SR_CgaCtaId ;  /* 0x00000000000979c3 */ /* 0x000e220000008800 */
[----:B------:R-:W-:Y:S01]  /*17a0*/  UMOV UR8, 0x400 ;  /* 0x0000040000087882 */ /* 0x000fe20000000000 */
[----:B------:R-:W-:Y:S01]  /*17b0*/  SHF.L.U32 R3, R5, 0x1f, RZ ;  /* 0x0000001f05037819 */ /* 0x000fe200000006ff */
[----:B0-----:R-:W-:-:S04]  /*17c0*/  ULEA UR8, UR9, UR8, 0x18 ;  /* 0x0000000809087291 */ /* 0x001fc8000f8ec03f */
[----:B------:R-:W-:-:S09]  /*17d0*/  ULEA UR9, UR6, UR8, 0x3 ;  /* 0x0000000806097291 */ /* 0x000fd2000f8e183f */
[----:B------:R0:W1:Y:S01]  /*17e0*/  SYNCS.PHASECHK.TRANS64.TRYWAIT P1, [UR9], R3 ;  /* 0x00000003ff0075a7 */ /* 0x0000620008020149 */
[----:B------:R-:W-:Y:S05]  /*17f0*/  @!P0 BRA `(.L_x_20) ;  /* 0x0000000000048947 */ /* 0x000fea0003800000 */
[----:B------:R-:W-:Y:S01]  /*1800*/  BPT.TRAP 0x1 ;  /* 0x000000040000795c */ /* 0x000fe20000300000 */
.L_x_20:
[----:B-1----:R-:W-:Y:S05]  /*1810*/  @P1 BRA `(.L_x_21) ;  /* 0x0000000000081947 */ /* 0x002fea0003800000 */
[----:B------:R-:W1:Y:S02]  /*1820*/  SYNCS.PHASECHK.TRANS64.TRYWAIT P1, [UR9], R3 ;  /* 0x00000003ff0075a7 */ /* 0x000e640008020149 */
[----:B-1----:R-:W-:Y:S05]  /*1830*/  @!P1 BRA `(.L_x_22) ;  /* 0x000000a000cc9947 */ /* 0x002fea0003800000 */
.L_x_21:
[----:B------:R-:W-:Y:S01]  /*1840*/  ULEA UR9, UR6, UR4, 0xb ;  /* 0x0000000406097291 */ /* 0x000fe2000f8e583f */
[----:B------:R-:W-:Y:S01]  /*1850*/  WARPGROUP.ARRIVE ;  /* 0x00000000000079c5 */ /* 0x000fe20000000000 */
[----:B------:R-:W-:Y:S01]  /*1860*/  ULEA UR10, UR6, UR5, 0xc ;  /* 0x00000005060a7291 */ /* 0x000fe2000f8e603f */
[----:B------:R-:W-:Y:S01]  /*1870*/  UMOV UR13, 0x40000040 ;  /* 0x40000040000d7882 */ /* 0x000fe20000000000 */
[----:B------:R-:W-:-:S03]  /*1880*/  UMOV UR15, 0x40000040 ;  /* 0x40000040000f7882 */ /* 0x000fc60000000000 */
[----:B------:R-:W-:Y:S02]  /*1890*/  UMOV UR12, UR9 ;  /* 0x00000009000c7c82 */ /* 0x000fe40008000000 */
[----:B------:R-:W-:Y:S02]  /*18a0*/  UMOV UR14, UR10 ;  /* 0x0000000a000e7c82 */ /* 0x000fe40008000000 */
[----:B------:R-:W-:Y:S01]  /*18b0*/  HGMMA.64x256x16.F32 R24, gdesc[UR12], R24, gsb0 ;  /* 0x03e000000c1879f0 */ /* 0x000fe20008000818 */
        /* <DEDUP_REMOVED lines=58> */
[----:B------:R-:W-:Y:S01]  /*1c60*/  BPT.TRAP 0x1 ;  /* 0x000000040000795c */ /* 0x000fe20000300000 */
.L_x_23:
[----:B------:R-:W-:Y:S01]  /*1c70*/  ULEA UR8, UR7, UR8, 0x3 ;  /* 0x0000000807087291 */ /* 0x000fe2000f8e183f */
[----:B------:R-:W-:-:S03]  /*1c80*/  ISETP.GT.U32.AND P1, PT, R19, 0x1, PT ;  /* 0x000000011300780c */ /* 0x000fc60003f24070 */
[----:B------:R-:W-:-:S04]  /*1c90*/  UIADD3 UR8, UR8, 0x28, URZ ;  /* 0x0000002808087890 */ /* 0x000fc8000fffe03f */
[----:B------:R-:W-:-:S09]  /*1ca0*/  UPRMT UR8, URZ, 0x654, UR8 ;  /* 0x000006543f087896 */ /* 0x000fd20008000008 */
[----:B------:R-:W-:Y:S01]  /*1cb0*/  SYNCS.ARRIVE.TRANS64.RED.A1T0 RZ, [UR8], RZ ;  /* 0x000000ffffff79a7 */ /* 0x000fe20008100408 */
[----:B------:R-:W-:Y:S05]  /*1cc0*/  @P1 BRA `(.L_x_24) ;  /* 0x0000000000041947 */ /* 0x000fea0003800000 */
[----:B------:R-:W-:Y:S01]  /*1cd0*/  BPT.TRAP 0x1 ;  /* 0x000000040000795c */ /* 0x000fe20000300000 */
.L_x_24:
[----:B------:R-:W-:Y:S01]  /*1ce0*/  UIADD3 UR6, UR6, 0x1, URZ ;  /* 0x0000000106067890 */ /* 0x000fe2000fffe03f */
[C---:B------:R-:W-:Y:S01]  /*1cf0*/  ISETP.GT.AND P1, PT, R0.reuse, 0x1, PT ;  /* 0x000000010000780c */ /* 0x040fe20003f24270 */
[----:B------:R-:W-:Y:S01]  /*1d00*/  UIADD3 UR7, UR7, 0x1, URZ ;  /* 0x0000000107077890 */ /* 0x000fe2000fffe03f */
[----:B------:R-:W-:Y:S01]  /*1d10*/  VIADD R0, R0, 0xffffffff ;  /* 0xffffffff00007836 */ /* 0x000fe20000000000 */
[----:B------:R-:W-:Y:S02]  /*1d20*/  UISETP.NE.AND UP0, UPT, UR6, 0x5, UPT ;  /* 0x000000050600788c */ /* 0x000fe4000bf05270 */
[----:B------:R-:W-:Y:S02]  /*1d30*/  UISETP.NE.AND UP1, UPT, UR7, 0x5, UPT ;  /* 0x000000050700788c */ /* 0x000fe4000bf25270 */
[----:B------:R-:W-:Y:S02]  /*1d40*/  USEL UR8, URZ, 0x1, UP0 ;  /* 0x000000013f087887 */ /* 0x000fe40008000000 */
[----:B------:R-:W-:-:S02]  /*1d50*/  USEL UR6, UR6, URZ, UP0 ;  /* 0x0000003f06067287 */ /* 0x000fc40008000000 */
[----:B------:R-:W-:Y:S02]  /*1d60*/  USEL UR7, UR7, URZ, UP1 ;  /* 0x0000003f07077287 */ /* 0x000fe40008800000 */
[----:B------:R-:W-:Y:S01]  /*1d70*/  LOP3.LUT R5, R5, UR8, RZ, 0x3c, !PT ;  /* 0x0000000805057c12 */ /* 0x000fe2000f8e3cff */
[----:B------:R-:W-:Y:S09]  /*1d80*/  @P1 BRA `(.L_x_25) ;  /* 0xfffffff800781947 */ /* 0x000ff2000383ffff */
.L_x_18:
[----:B------:R-:W2:Y:S02]  /*1d90*/  LDC R0, c[0x0][0x28c] ;  /* 0x0000a300ff007b82 */ /* 0x000ea40000000800 */
[----:B--2---:R-:W-:-:S13]  /*1da0*/  ISETP.GE.AND P1, PT, R0, 0x1, PT ;  /* 0x000000010000780c */ /* 0x004fda0003f26270 */
[----:B------:R-:W-:Y:S05]  /*1db0*/  @!P1 BRA `(.L_x_26) ;  /* 0x0000000000489947 */ /* 0x000fea0003800000 */
[----:B------:R-:W-:Y:S05]  /*1dc0*/  @!P0 BRA `(.L_x_27) ;  /* 0x0000000000048947 */ /* 0x000fea0003800000 */
[----:B------:R-:W-:Y:S01]  /*1dd0*/  BPT.TRAP 0x1 ;  /* 0x000000040000795c */ /* 0x000fe20000300000 */
.L_x_27:
[----:B------:R-:W2:Y:S01]  /*1de0*/  S2UR UR7, SR_CgaCtaId ;  /* 0x00000000000779c3 */ /* 0x000ea20000008800 */
[----:B------:R-:W-:Y:S01]  /*1df0*/  UISETP.LT.AND UP0, UPT, UR40, 0x1, UPT ;  /* 0x000000012800788c */ /* 0x000fe2000bf01270 */
[----:B------:R-:W-:-:S03]  /*1e00*/  ISETP.GT.U32.AND P0, PT, R19, 0x1, PT ;  /* 0x000000011300780c */ /* 0x000fc60003f04070 */
[----:B------:R-:W-:-:S04]  /*1e10*/  USEL UR6, UR40, 0x1, UP0 ;  /* 0x0000000128067887 */ /* 0x000fc80008000000 */
[----:B------:R-:W-:-:S04]  /*1e20*/  UIADD3 UR6, UR39, UR40, -UR6 ;  /* 0x0000002827067290 */ /* 0x000fc8000fffe806 */
[----:B------:R-:W-:-:S04]  /*1e30*/  UIMAD.WIDE.U32 UR4, UR6, -0x33333333, URZ ;  /* 0xcccccccd060478a5 */ /* 0x000fc8000f8e003f */
[----:B------:R-:W-:-:S03]  /*1e40*/  USHF.R.U32.HI UR4, URZ, 0x2, UR5 ;  /* 0x000000023f047899 */ /* 0x000fc60008011605 */
[----:B------:R-:W-:Y:S01]  /*1e50*/  UMOV UR5, 0x400 ;  /* 0x0000040000057882 */ /* 0x000fe20000000000 */
[----:B------:R-:W-:Y:S02]  /*1e60*/  UIMAD UR6, UR4, -0x5, UR6 ;  /* 0xfffffffb040678a4 */ /* 0x000fe4000f8e0206 */
[----:B--2---:R-:W-:-:S04]  /*1e70*/  ULEA UR5, UR7, UR5, 0x18 ;  /* 0x0000000507057291 */ /* 0x004fc8000f8ec03f */
[----:B------:R-:W-:-:S04]  /*1e80*/  ULEA UR6, UR6, UR5, 0x3 ;  /* 0x0000000506067291 */ /* 0x000fc8000f8e183f */
[----:B------:R-:W-:-:S04]  /*1e90*/  UIADD3 UR6, UR6, 0x28, URZ ;  /* 0x0000002806067890 */ /* 0x000fc8000fffe03f */
[----:B------:R-:W-:-:S09]  /*1ea0*/  UPRMT UR6, URZ, 0x654, UR6 ;  /* 0x000006543f067896 */ /* 0x000fd20008000006 */
[----:B------:R-:W-:Y:S01]  /*1eb0*/  SYNCS.ARRIVE.TRANS64.RED.A1T0 RZ, [UR6], RZ ;  /* 0x000000ffffff79a7 */ /* 0x000fe20008100406 */
[----:B------:R-:W-:Y:S05]  /*1ec0*/  @P0 BRA `(.L_x_26) ;  /* 0x0000000000040947 */ /* 0x000fea0003800000 */
[----:B------:R-:W-:Y:S01]  /*1ed0*/  BPT.TRAP 0x1 ;  /* 0x000000040000795c */ /* 0x000fe20000300000 */
.L_x_26:
[----:B------:R-:W2:Y:S01]  /*1ee0*/  LDC R7, c[0x0][0x288] ;  /* 0x0000a200ff077b82 */ /* 0x000ea20000000800 */
[----:B01----:R-:W-:Y:S01]  /*1ef0*/  SHF.R.U32.HI R3, RZ, 0x2, R18 ;  /* 0x00000002ff037819 */ /* 0x003fe20000011612 */
[----:B------:R-:W-:Y:S01]  /*1f00*/  UIADD3 UR39, UR40, UR39, URZ ;  /* 0x0000002728277290 */ /* 0x000fe2000fffe03f */
[C---:B------:R-:W-:Y:S01]  /*1f10*/  LOP3.LUT R4, R18.reuse, 0x60, RZ, 0xc0, !PT ;  /* 0x0000006012047812 */ /* 0x040fe200078ec0ff */
[----:B------:R-:W-:Y:S01]  /*1f20*/  ULDC UR7, c[0x0][0x284] ;  /* 0x0000a10000077ab9 */ /* 0x000fe20000000800 */
[----:B------:R-:W-:Y:S01]  /*1f30*/  LOP3.LUT R3, R3, 0x7, RZ, 0xc0, !PT ;  /* 0x0000000703037812 */ /* 0x000fe200078ec0ff */
[----:B------:R-:W-:Y:S01]  /*1f40*/  UISETP.GT.U32.AND UP0, UPT, UR39, 0x4, UPT ;  /* 0x000000042700788c */ /* 0x000fe2000bf04070 */
[----:B------:R-:W-:Y:S01]  /*1f50*/  SHF.R.U32.HI R10, RZ, 0x1, R4 ;  /* 0x00000001ff0a7819 */ /* 0x000fe20000011604 */
[----:B------:R-:W-:Y:S01]  /*1f60*/  IMAD.SHL.U32 R4, R18, 0x2, RZ ;  /* 0x0000000212047824 */ /* 0x000fe200078e00ff */
[----:B------:R-:W-:Y:S01]  /*1f70*/  LOP3.LUT R0, R22, 0x1, RZ, 0xc0, !PT ;  /* 0x0000000116007812 */ /* 0x000fe200078ec0ff */
[----:B------:R-:W-:Y:S01]  /*1f80*/  UISETP.LT.U32.AND UP0, UPT, UR40, 0x5, UP0 ;  /* 0x000000052800788c */ /* 0x000fe20008701070 */
[----:B------:R-:W-:Y:S01]  /*1f90*/  IADD3 R5, RZ, -R10, -R3 ;  /* 0x8000000aff057210 */ /* 0x000fe20007ffe803 */
[----:B------:R-:W-:Y:S01]  /*1fa0*/  UISETP.GE.U32.AND UP1, UPT, UR40, 0x5, UPT ;  /* 0x000000052800788c */ /* 0x000fe2000bf26070 */
[----:B------:R-:W-:Y:S01]  /*1fb0*/  LOP3.LUT R9, R4, 0x6, RZ, 0xc0, !PT ;  /* 0x0000000604097812 */ /* 0x000fe200078ec0ff */
[C---:B------:R-:W-:Y:S01]  /*1fc0*/  IMAD.SHL.U32 R6, R0.reuse, 0x40, RZ ;  /* 0x0000004000067824 */ /* 0x040fe200078e00ff */
[----:B------:R-:W-:Y:S01]  /*1fd0*/  SHF.R.S32.HI R21, RZ, 0x1f, R23 ;  /* 0x0000001fff157819 */ /* 0x000fe20000011417 */
[----:B------:R-:W-:Y:S01]  /*1fe0*/  IMAD R11, R0, -0x40, R5 ;  /* 0xffffffc0000b7824 */ /* 0x000fe200078e0205 */
[----:B------:R-:W-:Y:S01]  /*1ff0*/  LOP3.LUT R0, R18, 0x3, RZ, 0xc0, !PT ;  /* 0x0000000312007812 */ /* 0x000fe200078ec0ff */
[----:B------:R-:W-:Y:S01]  /*2000*/  ULDC.64 UR8, c[0x0][0x5d0] ;  /* 0x0001740000087ab9 */ /* 0x000fe20000000a00 */
[----:B------:R-:W-:Y:S01]  /*2010*/  PRMT R8, R9, 0x6540, R152 ;  /* 0x0000654009087816 */ /* 0x000fe20000000098 */
[----:B------:R-:W-:Y:S01]  /*2020*/  IMAD.SHL.U32 R152, R152, 0x100, RZ ;  /* 0x0000010098987824 */ /* 0x000fe200078e00ff */
[----:B------:R-:W-:Y:S01]  /*2030*/  UIMAD.WIDE.U32 UR4, UR39, -0x33333333, URZ ;  /* 0xcccccccd270478a5 */ /* 0x000fe2000f8e003f */
[----:B------:R-:W-:Y:S01]  /*2040*/  IMAD R4, R21, UR8, RZ ;  /* 0x0000000815047c24 */ /* 0x000fe2000f8e02ff */
[----:B------:R-:W-:Y:S01]  /*2050*/  USEL UR6, URZ, 0x1, !UP0 ;  /* 0x000000013f067887 */ /* 0x000fe2000c000000 */
[----:B--2---:R-:W-:Y:S01]  /*2060*/  IMAD R13, R0, -0x2, R7 ;  /* 0xfffffffe000d7824 */ /* 0x004fe200078e0207 */
[----:B------:R-:W-:Y:S01]  /*2070*/  ISETP.GE.AND P0, PT, R152, R7, PT ;  /* 0x000000079800720c */ /* 0x000fe20003f06270 */
[C---:B------:R-:W-:Y:S01]  /*2080*/  IMAD.SHL.U32 R0, R153.reuse, 0x80, RZ ;  /* 0x0000008099007824 */ /* 0x040fe200078e00ff */
[----:B------:R-:W-:Y:S01]  /*2090*/  SHF.R.S32.HI R9, RZ, 0x1f, R8 ;  /* 0x0000001fff097819 */ /* 0x000fe20000011408 */
[----:B------:R-:W-:Y:S01]  /*20a0*/  USHF.R.U32.HI UR4, URZ, 0x2, UR5 ;  /* 0x000000023f047899 */ /* 0x000fe20008011605 */
[----:B------:R-:W-:Y:S01]  /*20b0*/  LOP3.LUT R3, R6, 0x40, R3, 0xe2, !PT ;  /* 0x0000004006037812 */ /* 0x000fe200078ee203 */
[----:B------:R-:W-:Y:S01]  /*20c0*/  ULOP3.LUT UR38, UR38, UR6, URZ, 0x3c, !UPT ;  /* 0x0000000626267292 */ /* 0x000fe2000f8e3c3f */
[C---:B------:R-:W-:Y:S01]  /*20d0*/  ISETP.GE.OR P0, PT, R0.reuse, UR7, P0 ;  /* 0x0000000700007c0c */ /* 0x040fe20008706670 */
[----:B------:R-:W-:Y:S01]  /*20e0*/  IMAD.WIDE R6, R153, 0x80, RZ ;  /* 0x0000008099067825 */ /* 0x000fe200078e02ff */
[----:B------:R-:W-:Y:S01]  /*20f0*/  UIMAD UR39, UR4, -0x5, UR39 ;  /* 0xfffffffb042778a4 */ /* 0x000fe2000f8e0227 */
[----:B------:R-:W-:Y:S01]  /*2100*/  IADD3 R0, -R0, UR7, R11 ;  /* 0x0000000700007c10 */ /* 0x000fe2000fffe10b */
[----:B------:R-:W-:Y:S01]  /*2110*/  @UP1 ULOP3.LUT UR38, UR38, 0x1, UR4, 0x78, !UPT ;  /* 0x0000000126261892 */ /* 0x000fe2000f8e7804 */
[C---:B------:R-:W-:Y:S01]  /*2120*/  IMAD R15, R23.reuse, UR9, R4 ;  /* 0x00000009170f7c24 */ /* 0x040fe2000f8e0204 */
[----:B------:R-:W-:Y:S01]  /*2130*/  LOP3.LUT R167, R6, R3, R10, 0xfe, !PT ;  /* 0x0000000306a77212 */ /* 0x000fe200078efe0a */
[----:B------:R-:W-:-:S04]  /*2140*/  IMAD.WIDE.U32 R4, R23, UR8, R8 ;  /* 0x0000000817047c25 */ /* 0x000fc8000f8e0008 */
[----:B------:R-:W-:Y:S02]  /*2150*/  IMAD.IADD R5, R5, 0x1, R15 ;  /* 0x0000000105057824 */ /* 0x000fe400078e020f */
[----:B------:R-:W-:Y:S02]  /*2160*/  IMAD.IADD R3, R13, 0x1, -R152 ;  /* 0x000000010d037824 */ /* 0x000fe400078e0a98 */
[----:B------:R-:W-:Y:S01]  /*2170*/  IMAD.MOV.U32 R153, RZ, RZ, -0x1 ;  /* 0xffffffffff997424 */ /* 0x000fe200078e00ff */
[----:B------:R-:W-:Y:S06]  /*2180*/  @P0 BRA `(.L_x_28) ;  /* 0x0000007800dc0947 */ /* 0x000fec0003800000 */
[----:B------:R-:W0:Y:S01]  /*2190*/  LDC.64 R10, c[0x0][0x5c8] ;  /* 0x00017200ff0a7b82 */ /* 0x000e220000000a00 */
[----:B-----5:R-:W-:Y:S01]  /*21a0*/  FSETP.NEU.AND P0, PT, R155, RZ, PT ;  /* 0x000000ff9b00720b */ /* 0x020fe20003f0d000 */
[----:B------:R-:W-:Y:S01]  /*21b0*/  BSSY B0, `(.L_x_28) ;  /* 0x00007b4000007945 */ /* 0x000fe20003800000 */
[----:B------:R-:W-:-:S04]  /*21c0*/  ISETP.GT.AND P2, PT, R3, RZ, PT ;  /* 0x000000ff0300720c */ /* 0x000fc80003f44270 */
[----:B------:R-:W-:Y:S01]  /*21d0*/  ISETP.GT.AND P1, PT, R0, RZ, P2 ;  /* 0x000000ff0000720c */ /* 0x000fe20001724270 */
[-C--:B0-----:R-:W-:Y:S02]  /*21e0*/  IMAD R12, R7, R10.reuse, RZ ;  /* 0x0000000a070c7224 */ /* 0x081fe400078e02ff */
[----:B------:R-:W-:-:S04]  /*21f0*/  IMAD.WIDE.U32 R160, R167, R10, R4 ;  /* 0x0000000aa7a07225 */ /* 0x000fc800078e0004 */
[----:B------:R-:W-:-:S04]  /*2200*/  IMAD R5, R167, R11, R12 ;  /* 0x0000000ba7057224 */ /* 0x000fc800078e020c */
[----:B------:R-:W-:Y:S01]  /*2210*/  IMAD.IADD R169, R161, 0x1, R5 ;  /* 0x00000001a1a97824 */ /* 0x000fe200078e0205 */
[----:B------:R-:W-:Y:S06]  /*2220*/  @!P0 BRA `(.L_x_29) ;  /* 0x0000005400988947 */ /* 0x000fec0003800000 */
[----:B------:R-:W0:Y:S01]  /*2230*/  LDC.64 R14, c[0x0][0x5b8] ;  /* 0x00016e00ff0e7b82 */ /* 0x000e220000000a00 */
[----:B------:R-:W-:-:S07]  /*2240*/  ULDC.64 UR4, c[0x0][0x5c0] ;  /* 0x0001700000047ab9 */ /* 0x000fce0000000a00 */
[----:B------:R-:W1:Y:S08]  /*2250*/  LDC.64 R164, c[0x0][0x5b0] ;  /* 0x00016c00ffa47b82 */ /* 0x000e700000000a00 */
[----:B------:R-:W2:Y:S01]  /*2260*/  LDC.64 R12, c[0x0][0x5a8] ;  /* 0x00016a00ff0c7b82 */ /* 0x000ea20000000a00 */
[-C--:B0-----:R-:W-:Y:S02]  /*2270*/  IMAD R4, R21, R14.reuse, RZ ;  /* 0x0000000e15047224 */ /* 0x081fe400078e02ff */
[----:B------:R-:W-:-:S04]  /*2280*/  IMAD.WIDE.U32 R162, R23, R14, R8 ;  /* 0x0000000e17a27225 */ /* 0x000fc800078e0008 */
[----:B------:R-:W-:Y:S02]  /*2290*/  IMAD R159, R23, R15, R4 ;  /* 0x0000000f179f7224 */ /* 0x000fe400078e0204 */
[-C--:B-1----:R-:W-:Y:S02]  /*22a0*/  IMAD R6, R7, R164.reuse, RZ ;  /* 0x000000a407067224 */ /* 0x082fe400078e02ff */
[----:B------:R-:W-:Y:S02]  /*22b0*/  IMAD.IADD R21, R163, 0x1, R159 ;  /* 0x00000001a3157824 */ /* 0x000fe400078e029f */
[----:B------:R-:W-:Y:S02]  /*22c0*/  IMAD.MOV.U32 R20, RZ, RZ, R162 ;  /* 0x000000ffff147224 */ /* 0x000fe400078e00a2 */
[C---:B------:R-:W-:Y:S02]  /*22d0*/  IMAD R161, R167.reuse, R165, R6 ;  /* 0x000000a5a7a17224 */ /* 0x040fe400078e0206 */
[----:B------:R-:W-:-:S04]  /*22e0*/  IMAD.WIDE.U32 R4, R167, R164, R20 ;  /* 0x000000a4a7047225 */ /* 0x000fc800078e0014 */
[----:B------:R-:W-:Y:S01]  /*22f0*/  IMAD.IADD R5, R5, 0x1, R161 ;  /* 0x0000000105057824 */ /* 0x000fe200078e02a1 */
[----:B--2---:R-:W-:-:S04]  /*2300*/  LEA R6, P0, R4, R12, 0x1 ;  /* 0x0000000c04067211 */ /* 0x004fc800078008ff */
[----:B------:R-:W-:-:S05]  /*2310*/  LEA.HI.X R7, R4, R13, R5, 0x1, P0 ;  /* 0x0000000d04077211 */ /* 0x000fca00000f0c05 */
[----:B------:R0:W2:Y:S01]  /*2320*/  @P1 LDG.E.LTC128B.U16 R15, desc[UR36][R6.64] ;  /* 0x00000024060f1981 */ /* 0x0000a2000c1e1520 */
[----:B------:R-:W-:Y:S01]  /*2330*/  IMAD.WIDE.U32 R156, R167, R164, R8 ;  /* 0x000000a4a79c7225 */ /* 0x000fe200078e0008 */
[----:B------:R-:W-:Y:S03]  /*2340*/  BSSY B1, `(.L_x_30) ;  /* 0x0000013000017945 */ /* 0x000fe60003800000 */
[----:B------:R-:W-:Y:S02]  /*2350*/  IMAD.IADD R157, R161, 0x1, R157 ;  /* 0x00000001a19d7824 */ /* 0x000fe400078e029d */
[----:B------:R-:W-:-:S04]  /*2360*/  IMAD.WIDE.U32 R156, R23, R14, R156 ;  /* 0x0000000e179c7225 */ /* 0x000fc800078e009c */
[----:B0-----:R-:W-:Y:S01]  /*2370*/  IMAD.IADD R7, R159, 0x1, R157 ;  /* 0x000000019f077824 */ /* 0x001fe200078e029d */
[----:B------:R-:W-:Y:S02]  /*2380*/  LEA R6, P4, R156, R12, 0x1 ;  /* 0x0000000c9c067211 */ /* 0x000fe400078808ff */
[----:B------:R-:W-:Y:S02]  /*2390*/  SHF.L.U64.HI R157, R164, 0x3, R165 ;  /* 0x00000003a49d7819 */ /* 0x000fe400000102a5 */
[----:B------:R-:W-:Y:S01]  /*23a0*/  LEA.HI.X R7, R156, R13, R7, 0x1, P4 ;  /* 0x0000000d9c077211 */ /* 0x000fe200020f0c07 */
[----:B------:R-:W-:Y:S02]  /*23b0*/  IMAD.SHL.U32 R156, R164, 0x8, RZ ;  /* 0x00000008a49c7824 */ /* 0x000fe400078e00ff */
[----:B--2---:R-:W-:-:S05]  /*23c0*/  HADD2.F32 R4, -RZ, R15.H0_H0 ;  /* 0x2000000fff047230 */ /* 0x004fca0000004100 */
[----:B------:R-:W-:Y:S01]  /*23d0*/  FMUL R5, R4, R155 ;  /* 0x0000009b04057220 */ /* 0x000fe20000400000 */
[----:B------:R-:W-:-:S03]  /*23e0*/  LEA R4, P0, R160, UR4, 0x1 ;  /* 0x00000004a0047c11 */ /* 0x000fc6000f8008ff */
[----:B------:R-:W-:Y:S01]  /*23f0*/  FFMA R24, R24, R154, R5 ;  /* 0x0000009a18187223 */ /* 0x000fe20000000005 */
[----:B------:R-:W-:Y:S02]  /*2400*/  LEA.HI.X R5, R160, UR5, R169, 0x1, P0 ;  /* 0x00000005a0057c11 */ /* 0x000fe400080f0ca9 */
[----:B------:R-:W-:Y:S02]  /*2410*/  ISETP.GT.AND P0, PT, R3, 0x1, PT ;  /* 0x000000010300780c */ /* 0x000fe40003f04270 */
[----:B------:R-:W-:Y:S02]  /*2420*/  F2FP.F16.F32.PACK_AB R24, RZ, R24 ;  /* 0x00000018ff18723e */ /* 0x000fe400000000ff */
[----:B------:R-:W-:-:S03]  /*2430*/  ISETP.GT.AND P3, PT, R0, RZ, P0 ;  /* 0x000000ff0000720c */ /* 0x000fc60000764270 */
[----:B------:R0:W-:Y:S10]  /*2440*/  @P1 STG.E.U16 desc[UR36][R4.64], R24 ;  /* 0x0000001804001986 */ /* 0x0001f4000c101524 */
[----:B------:R-:W-:Y:S05]  /*2450*/  @!P3 BRA `(.L_x_31) ;  /* 0x000000000004b947 */ /* 0x000fea0003800000 */
[----:B------:R1:W5:Y:S02]  /*2460*/  LDG.E.LTC128B.U16 R15, desc[UR36][R6.64+0x2] ;  /* 0x00000224060f7981 */ /* 0x000364000c1e1520 */
.L_x_31:
[----:B------:R-:W-:Y:S05]  /*2470*/  BSYNC B1 ;  /* 0x0000000000017941 */ /* 0x000fea0003800000 */
.L_x_30:
[----:B-----5:R-:W-:Y:S01]  /*2480*/  HADD2.F32 R20, -RZ, R15.H0_H0 ;  /* 0x2000000fff147230 */ /* 0x020fe20000004100 */
[----:B------:R-:W-:Y:S01]  /*2490*/  ISETP.GT.AND P2, PT, R0, 0x8, P2 ;  /* 0x000000080000780c */ /* 0x000fe20001744270 */
[----:B------:R-:W-:Y:S01]  /*24a0*/  IMAD.WIDE.U32 R156, R167, R164, R156 ;  /* 0x000000a4a79c7225 */ /* 0x000fe200078e009c */
[----:B------:R-:W-:-:S03]  /*24b0*/  PRMT R152, R15, 0x7610, R152 ;  /* 0x000076100f987816 */ /* 0x000fc60000000098 */
[----:B------:R-:W-:Y:S01]  /*24c0*/  FMUL R20, R20, R155 ;  /* 0x0000009b14147220 */ /* 0x000fe20000400000 */
[----:B------:R-:W-:Y:S01]  /*24d0*/  IMAD.IADD R161, R161, 0x1, R157 ;  /* 0x00000001a1a17824 */ /* 0x000fe200078e029d */
[----:B------:R-:W-:Y:S02]  /*24e0*/  IADD3 R162, P1, R162, R156, RZ ;  /* 0x0000009ca2a27210 */ /* 0x000fe40007f3e0ff */
[----:B------:R-:W-:-:S03]  /*24f0*/  FFMA R25, R25, R154, R20 ;  /* 0x0000009a19197223 */ /* 0x000fc60000000014 */
[----:B------:R-:W-:Y:S01]  /*2500*/  IMAD.X R21, R161, 0x1, R21, P1 ;  /* 0x00000001a1157824 */ /* 0x000fe200008e0615 */
[C---:B------:R-:W-:Y:S02]  /*2510*/  LEA R20, P1, R162.reuse, R12, 0x1 ;  /* 0x0000000ca2147211 */ /* 0x040fe400078208ff */
[----:B------:R-:W-:Y:S02]  /*2520*/  F2FP.F16.F32.PACK_AB R25, RZ, R25 ;  /* 0x00000019ff19723e */ /* 0x000fe400000000ff */
[----:B------:R-:W-:Y:S02]  /*2530*/  LEA.HI.X R21, R162, R13, R21, 0x1, P1 ;  /* 0x0000000da2157211 */ /* 0x000fe400008f0c15 */
[----:B------:R-:W-:-:S05]  /*2540*/  PRMT R157, R25, 0x7610, R157 ;  /* 0x00007610199d7816 */ /* 0x000fca000000009d */
[----:B------:R2:W-:Y:S04]  /*2550*/  @P3 STG.E.U16 desc[UR36][R4.64+0x2], R157 ;  /* 0x0000029d04003986 */ /* 0x0005e8000c101524 */
[----:B------:R-:W0:Y:S01]  /*2560*/  @P2 LDG.E.LTC128B.U16 R152, desc[UR36][R20.64] ;  /* 0x0000002414982981 */ /* 0x000e22000c1e1520 */
[----:B------:R-:W-:Y:S01]  /*2570*/  IADD3 R8, P1, R8, R156, RZ ;  /* 0x0000009c08087210 */ /* 0x000fe20007f3e0ff */
[----:B------:R-:W-:Y:S01]  /*2580*/  BSSY B1, `(.L_x_32) ;  /* 0x0000011000017945 */ /* 0x000fe20003800000 */
[----:B------:R-:W-:Y:S02]  /*2590*/  SHF.L.U64.HI R11, R10, 0x4, R11 ;  /* 0x000000040a0b7819 */ /* 0x000fe4000001020b */
[----:B------:R-:W-:Y:S01]  /*25a0*/  ISETP.GT.AND P0, PT, R0, 0x8, P0 ;  /* 0x000000080000780c */ /* 0x000fe20000704270 */
[----:B------:R-:W-:Y:S01]  /*25b0*/  IMAD.X R9, R9, 0x1, R161, P1 ;  /* 0x0000000109097824 */ /* 0x000fe200008e06a1 */
[----:B------:R-:W-:Y:S01]  /*25c0*/  LEA R10, P1, R10, R4, 0x4 ;  /* 0x000000040a0a7211 */ /* 0x000fe200078220ff */
[----:B------:R-:W-:-:S04]  /*25d0*/  IMAD.WIDE.U32 R14, R23, R14, R8 ;  /* 0x0000000e170e7225 */ /* 0x000fc800078e0008 */
[----:B------:R-:W-:Y:S01]  /*25e0*/  IMAD.X R11, R11, 0x1, R5, P1 ;  /* 0x000000010b0b7824 */ /* 0x000fe200008e0605 */
[----:B------:R-:W-:Y:S01]  /*25f0*/  LEA R8, P3, R14, R12, 0x1 ;  /* 0x0000000c0e087211 */ /* 0x000fe200078608ff */
[----:B------:R-:W-:-:S05]  /*2600*/  IMAD.IADD R9, R159, 0x1, R15 ;  /* 0x000000019f097824 */ /* 0x000fca00078e020f */
[----:B------:R-:W-:Y:S01]  /*2610*/  LEA.HI.X R9, R14, R13, R9, 0x1, P3 ;  /* 0x0000000d0e097211 */ /* 0x000fe200018f0c09 */
[----:B0-----:R-:W-:-:S05]  /*2620*/  HADD2.F32 R24, -RZ, R152.H0_H0 ;  /* 0x20000098ff187230 */ /* 0x001fca0000004100 */
[----:B------:R-:W-:-:S04]  /*2630*/  FMUL R25, R24, R155 ;  /* 0x0000009b18197220 */ /* 0x000fc80000400000 */
[----:B------:R-:W-:-:S05]  /*2640*/  FFMA R25, R26, R154, R25 ;  /* 0x0000009a1a197223 */ /* 0x000fca0000000019 */
[----:B------:R-:W-:-:S05]  /*2650*/  F2FP.F16.F32.PACK_AB R25, RZ, R25 ;  /* 0x00000019ff19723e */ /* 0x000fca00000000ff */
[----:B------:R2:W-:Y:S01]  /*2660*/  @P2 STG.E.U16 desc[UR36][R10.64], R25 ;  /* 0x000000190a002986 */ /* 0x0005e2000c101524 */
[----:B------:R-:W-:Y:S05]  /*2670*/  @!P0 BRA `(.L_x_33) ;  /* 0x0000000000048947 */ /* 0x000fea0003800000 */
[----:B------:R0:W5:Y:S02]  /*2680*/  LDG.E.LTC128B.U16 R152, desc[UR36][R8.64+0x2] ;  /* 0x0000022408987981 */ /* 0x000164000c1e1520 */
.L_x_33:
[----:B------:R-:W-:Y:S05]  /*2690*/  BSYNC B1 ;  /* 0x0000000000017941 */ /* 0x000fea0003800000 */
.L_x_32:
[----:B-----5:R-:W-:Y:S01]  /*26a0*/  HADD2.F32 R12, -RZ, R152.H0_H0 ;  /* 0x20000098ff0c7230 */ /* 0x020fe20000004100 */
[----:B------:R-:W-:Y:S01]  /*26b0*/  ISETP.GT.AND P1, PT, R3, 0x8, PT ;  /* 0x000000080300780c */ /* 0x000fe20003f24270 */
[----:B------:R-:W-:Y:S03]  /*26c0*/  BSSY B1, `(.L_x_34) ;  /* 0x0000008000017945 */ /* 0x000fe60003800000 */
[----:B------:R-:W-:Y:S01]  /*26d0*/  FMUL R12, R12, R155 ;  /* 0x0000009b0c0c7220 */ /* 0x000fe20000400000 */
[----:B------:R-:W-:-:S03]  /*26e0*/  ISETP.GT.AND P2, PT, R0, RZ, P1 ;  /* 0x000000ff0000720c */ /* 0x000fc60000f44270 */
[----:B------:R-:W-:-:S05]  /*26f0*/  FFMA R12, R27, R154, R12 ;  /* 0x0000009a1b0c7223 */ /* 0x000fca000000000c */
[----:B------:R-:W-:-:S05]  /*2700*/  F2FP.F16.F32.PACK_AB R12, RZ, R12 ;  /* 0x0000000cff0c723e */ /* 0x000fca00000000ff */
[----:B------:R3:W-:Y:S01]  /*2710*/  @P0 STG.E.U16 desc[UR36][R10.64+0x2], R12 ;  /* 0x0000020c0a000986 */ /* 0x0007e2000c101524 */
[----:B------:R-:W-:Y:S05]  /*2720*/  @!P2 BRA `(.L_x_35) ;  /* 0x000000000004a947 */ /* 0x000fea0003800000 */
[----:B------:R4:W5:Y:S02]  /*2730*/  LDG.E.LTC128B.U16 R152, desc[UR36][R6.64+0x10] ;  /* 0x0000102406987981 */ /* 0x000964000c1e1520 */
.L_x_35:
[----:B------:R-:W-:Y:S05]  /*2740*/  BSYNC B1 ;  /* 0x0000000000017941 */ /* 0x000fea0003800000 */
.L_x_34:
[----:B---3-5:R-:W-:Y:S01]  /*2750*/  HADD2.F32 R12, -RZ, R152.H0_H0 ;  /* 0x20000098ff0c7230 */ /* 0x028fe20000004100 */
        /* <DEDUP_REMOVED lines=9> */
.L_x_37:
[----:B------:R-:W-:Y:S05]  /*27f0*/  BSYNC B1 ;  /* 0x0000000000017941 */ /* 0x000fea0003800000 */
.L_x_36:
[----:B-----5:R-:W-:Y:S01]  /*2800*/  HADD2.F32 R12, -RZ, R152.H0_H0 ;  /* 0x20000098ff0c7230 */ /* 0x020fe20000004100 */
[----:B------:R-:W-:Y:S01]  /*2810*/  ISETP.GT.AND P1, PT, R0, 0x8, P1 ;  /* 0x000000080000780c */ /* 0x000fe20000f24270 */
[----:B------:R-:W-:Y:S03]  /*2820*/  BSSY B1, `(.L_x_38) ;  /* 0x0000007000017945 */ /* 0x000fe60003800000 */
[----:B------:R-:W-:-:S04]  /*2830*/  FMUL R12, R12, R155 ;  /* 0x0000009b0c0c7220 */ /* 0x000fc80000400000 */
[----:B------:R-:W-:-:S05]  /*2840*/  FFMA R12, R29, R154, R12 ;  /* 0x0000009a1d0c7223 */ /* 0x000fca000000000c */
[----:B------:R-:W-:-:S05]  /*2850*/  F2FP.F16.F32.PACK_AB R12, RZ, R12 ;  /* 0x0000000cff0c723e */ /* 0x000fca00000000ff */
[----:B------:R0:W-:Y:S01]  /*2860*/  @P3 STG.E.U16 desc[UR36][R4.64+0x12], R12 ;  /* 0x0000120c04003986 */ /* 0x0001e2000c101524 */
[----:B------:R-:W-:Y:S05]  /*2870*/  @!P1 BRA `(.L_x_39) ;  /* 0x0000000000049947 */ /* 0x000fea0003800000 */
[----:B------:R0:W5:Y:S02]  /*2880*/  LDG.E.LTC128B.U16 R152, desc[UR36][R8.64+0x10] ;  /* 0x0000102408987981 */ /* 0x000164000c1e1520 */
.L_x_39:
[----:B------:R-:W-:Y:S05]  /*2890*/  BSYNC B1 ;  /* 0x0000000000017941 */ /* 0x000fea0003800000 */
.L_x_38:
[----:B0----5:R-:W-:Y:S01]  /*28a0*/  HADD2.F32 R12, -RZ, R152.H0_H0 ;  /* 0x20000098ff0c7230 */ /* 0x021fe20000004100 */
[----:B------:R-:W-:Y:S01]  /*28b0*/  ISETP.GT.AND P0, PT, R0, 0x8, P0 ;  /* 0x000000080000780c */ /* 0x000fe20000704270 */
[----:B------:R-:W-:Y:S03]  /*28c0*/  BSSY B1, `(.L_x_40) ;  /* 0x0000007000017945 */ /* 0x000fe60003800000 */
[----:B---3--:R-:W-:-:S04]  /*28d0*/  FMUL R13, R12, R155 ;  /* 0x0000009b0c0d7220 */ /* 0x008fc80000400000 */
[----:B------:R-:W-:-:S05]  /*28e0*/  FFMA R13, R30, R154, R13 ;  /* 0x0000009a1e0d7223 */ /* 0x000fca000000000d */
[----:B------:R-:W-:-:S05]  /*28f0*/  F2FP.F16.F32.PACK_AB R13, RZ, R13 ;  /* 0x0000000dff0d723e */ /* 0x000fca00000000ff */
[----:B------:R0:W-:Y:S01]  /*2900*/  @P1 STG.E.U16 desc[UR36][R10.64+0x10], R13 ;  /* 0x0000100d0a001986 */ /* 0x0001e2000c101524 */
[----:B------:R-:W-:Y:S05]  /*2910*/  @!P0 BRA `(.L_x_41) ;  /* 0x0000000000048947 */ /* 0x000fea0003800000 */
[----:B------:R3:W5:Y:S02]  /*2920*/  LDG.E.LTC128B.U16 R152, desc[UR36][R8.64+0x12] ;  /* 0x0000122408987981 */ /* 0x000764000c1e1520 */
.L_x_41:
[----:B------:R-:W-:Y:S05]  /*2930*/  BSYNC B1 ;  /* 0x0000000000017941 */ /* 0x000fea0003800000 */
.L_x_40:
        /* <DEDUP_REMOVED lines=10> */
.L_x_43:
[----:B------:R-:W-:Y:S05]  /*29e0*/  BSYNC B1 ;  /* 0x0000000000017941 */ /* 0x000fea0003800000 */
.L_x_42:
[----:B0----5:R-:W-:Y:S01]  /*29f0*/  HADD2.F32 R12, -RZ, R152.H0_H0 ;  /* 0x20000098ff0c7230 */ /* 0x021fe20000004100 */
        /* <DEDUP_REMOVED lines=9> */
.L_x_45:
[----:B------:R-:W-:Y:S05]  /*2a90*/  BSYNC B1 ;  /* 0x0000000000017941 */ /* 0x000fea0003800000 */
.L_x_44:
        /* <DEDUP_REMOVED lines=9> */
.L_x_47:
[----:B------:R-:W-:Y:S05]  /*2b30*/  BSYNC B1 ;  /* 0x0000000000017941 */ /* 0x000fea0003800000 */
.L_x_46:
[----:B0----5:R-:W-:Y:S01]  /*2b40*/  HADD2.F32 R12, -RZ, R152.H0_H0 ;  /* 0x20000098ff0c7230 */ /* 0x021fe20000004100 */
        /* <DEDUP_REMOVED lines=8> */
.L_x_49:
[----:B------:R-:W-:Y:S05]  /*2bd0*/  BSYNC B1 ;  /* 0x0000000000017941 */ /* 0x000fea0003800000 */
.L_x_48:
        /* <DEDUP_REMOVED lines=10> */
.L_x_51:
[----:B------:R-:W-:Y:S05]  /*2c80*/  BSYNC B1 ;  /* 0x0000000000017941 */ /* 0x000fea0003800000 */
.L_x_50:
        /* <DEDUP_REMOVED lines=10> */
.L_x_53:
[----:B------:R-:W-:Y:S05]  /*2d30*/  BSYNC B1 ;  /* 0x0000000000017941 */ /* 0x000fea0003800000 */
.L_x_52:
        /* <DEDUP_REMOVED lines=9> */
.L_x_55:
[----:B------:R-:W-:Y:S05]  /*2dd0*/  BSYNC B1 ;  /* 0x0000000000017941 */ /* 0x000fea0003800000 */
.L_x_54:
        /* <DEDUP_REMOVED lines=9> */
.L_x_57:
[----:B------:R-:W-:Y:S05]  /*2e70*/  BSYNC B1 ;  /* 0x0000000000017941 */ /* 0x000fea0003800000 */
.L_x_56:
        /* <DEDUP_REMOVED lines=10> */
.L_x_59:
[----:B------:R-:W-:Y:S05]  /*2f20*/  BSYNC B1 ;  /* 0x0000000000017941 */ /* 0x000fea0003800000 */
.L_x_58:
        /* <DEDUP_REMOVED lines=10> */
.L_x_61:
[----:B------:R-:W-:Y:S05]  /*2fd0*/  BSYNC B1 ;  /* 0x0000000000017941 */ /* 0x000fea0003800000 */
.L_x_60:
        /* <DEDUP_REMOVED lines=9> */
.L_x_63:
[----:B------:R-:W-:Y:S05]  /*3070*/  BSYNC B1 ;  /* 0x0000000000017941 */ /* 0x000fea0003800000 */
.L_x_62:
        /* <DEDUP_REMOVED lines=9> */
.L_x_65:
[----:B------:R-:W-:Y:S05]  /*3110*/  BSYNC B1 ;  /* 0x0000000000017941 */ /* 0x000fea0003800000 */
.L_x_64:
        /* <DEDUP_REMOVED lines=10> */
.L_x_67:
[----:B------:R-:W-:Y:S05]  /*31c0*/  BSYNC B1 ;  /* 0x0000000000017941 */ /* 0x000fea0003800000 */
.L_x_66:
        /* <DEDUP_REMOVED lines=10> */
.L_x_69:
[----:B------:R-:W-:Y:S05]  /*3270*/  BSYNC B1 ;  /* 0x0000000000017941 */ /* 0x000fea0003800000 */
.L_x_68:
        /* <DEDUP_REMOVED lines=9> */
.L_x_71:
[----:B------:R-:W-:Y:S05]  /*3310*/  BSYNC B1 ;  /* 0x0000000000017941 */ /* 0x000fea0003800000 */
.L_x_70:
        /* <DEDUP_REMOVED lines=9> */
.L_x_73:
[----:B------:R-:W-:Y:S05]  /*33b0*/  BSYNC B1 ;  /* 0x0000000000017941 */ /* 0x000fea0003800000 */
.L_x_72:
        /* <DEDUP_REMOVED lines=10> */
.L_x_75:
[----:B------:R-:W-:Y:S05]  /*3460*/  BSYNC B1 ;  /* 0x0000000000017941 */ /* 0x000fea0003800000 */
.L_x_74:
        /* <DEDUP_REMOVED lines=10> */
.L_x_77:
[----:B------:R-:W-:Y:S05]  /*3510*/  BSYNC B1 ;  /* 0x0000000000017941 */ /* 0x000fea0003800000 */
.L_x_76:
        /* <DEDUP_REMOVED lines=9> */
.L_x_79:
[----:B------:R-:W-:Y:S05]  /*35b0*/  BSYNC B1 ;  /* 0x0000000000017941 */ /* 0x000fea0003800000 */
.L_x_78:
        /* <DEDUP_REMOVED lines=9> */
.L_x_81:
[----:B------:R-:W-:Y:S05]  /*3650*/  BSYNC B1 ;  /* 0x0000000000017941 */ /* 0x000fea0003800000 */
.L_x_80:
        /* <DEDUP_REMOVED lines=10> */
.L_x_83:
[----:B------:R-:W-:Y:S05]  /*3700*/  BSYNC B1 ;  /* 0x0000000000017941 */ /* 0x000fea0003800000 */
.L_x_82:
        /* <DEDUP_REMOVED lines=10> */
.L_x_85:
[----:B------:R-:W-:Y:S05]  /*37b0*/  BSYNC B1 ;  /* 0x0000000000017941 */ /* 0x000fea0003800000 */
.L_x_84:
        /* <DEDUP_REMOVED lines=9> */
.L_x_87:
[----:B------:R-:W-:Y:S05]  /*3850*/  BSYNC B1 ;  /* 0x0000000000017941 */ /* 0x000fea0003800000 */
.L_x_86:
        /* <DEDUP_REMOVED lines=9> */
.L_x_89:
[----:B------:R-:W-:Y:S05]  /*38f0*/  BSYNC B1 ;  /* 0x0000000000017941 */ /* 0x000fea0003800000 */
.L_x_88:
        /* <DEDUP_REMOVED lines=10> */
.L_x_91:
[----:B------:R-:W-:Y:S05]  /*39a0*/  BSYNC B1 ;  /* 0x0000000000017941 */ /* 0x000fea0003800000 */
.L_x_90:
        /* <DEDUP_REMOVED lines=10> */
.L_x_93:
[----:B------:R-:W-:Y:S05]  /*3a50*/  BSYNC B1 ;  /* 0x0000000000017941 */ /* 0x000fea0003800000 */
.L_x_92:
        /* <DEDUP_REMOVED lines=9> */
.L_x_95:
[----:B------:R-:W-:Y:S05]  /*3af0*/  BSYNC B1 ;  /* 0x0000000000017941 */ /* 0x000fea0003800000 */
.L_x_94:
        /* <DEDUP_REMOVED lines=9> */
.L_x_97:
[----:B------:R-:W-:Y:S05]  /*3b90*/  BSYNC B1 ;  /* 0x0000000000017941 */ /* 0x000fea0003800000 */
.L_x_96:
        /* <DEDUP_REMOVED lines=10> */
.L_x_99:
[----:B------:R-:W-:Y:S05]  /*3c40*/  BSYNC B1 ;  /* 0x0000000000017941 */ /* 0x000fea0003800000 */
.L_x_98:
        /* <DEDUP_REMOVED lines=10> */
.L_x_101:
[----:B------:R-:W-:Y:S05]  /*3cf0*/  BSYNC B1 ;  /* 0x0000000000017941 */ /* 0x000fea0003800000 */
.L_x_100:
        /* <DEDUP_REMOVED lines=9> */
.L_x_103:
[----:B------:R-:W-:Y:S05]  /*3d90*/  BSYNC B1 ;  /* 0x0000000000017941 */ /* 0x000fea0003800000 */
.L_x_102:
        /* <DEDUP_REMOVED lines=9> */
.L_x_105:
[----:B------:R-:W-:Y:S05]  /*3e30*/  BSYNC B1 ;  /* 0x0000000000017941 */ /* 0x000fea0003800000 */
.L_x_104:
        /* <DEDUP_REMOVED lines=10> */
.L_x_107:
[----:B------:R-:W-:Y:S05]  /*3ee0*/  BSYNC B1 ;  /* 0x0000000000017941 */ /* 0x000fea0003800000 */
.L_x_106:
        /* <DEDUP_REMOVED lines=10> */
.L_x_109:
[----:B------:R-:W-:Y:S05]  /*3f90*/  BSYNC B1 ;  /* 0x0000000000017941 */ /* 0x000fea0003800000 */
.L_x_108:
        /* <DEDUP_REMOVED lines=9> */
.L_x_111:
[----:B------:R-:W-:Y:S05]  /*4030*/  BSYNC B1 ;  /* 0x0000000000017941 */ /* 0x000fea0003800000 */
.L_x_110:
        /* <DEDUP_REMOVED lines=9> */
.L_x_113:
[----:B------:R-:W-:Y:S05]  /*40d0*/  BSYNC B1 ;  /* 0x0000000000017941 */ /* 0x000fea0003800000 */
.L_x_112:
        /* <DEDUP_REMOVED lines=10> */
.L_x_115:
[----:B------:R-:W-:Y:S05]  /*4180*/  BSYNC B1 ;  /* 0x0000000000017941 */ /* 0x000fea0003800000 */
.L_x_114:
        /* <DEDUP_REMOVED lines=10> */
.L_x_117:
[----:B------:R-:W-:Y:S05]  /*4230*/  BSYNC B1 ;  /* 0x0000000000017941 */ /* 0x000fea0003800000 */
.L_x_116:
        /* <DEDUP_REMOVED lines=9> */
.L_x_119:
[----:B------:R-:W-:Y:S05]  /*42d0*/  BSYNC B1 ;  /* 0x0000000000017941 */ /* 0x000fea0003800000 */
.L_x_118:
        /* <DEDUP_REMOVED lines=9> */
.L_x_121:
[----:B------:R-:W-:Y:S05]  /*4370*/  BSYNC B1 ;  /* 0x0000000000017941 */ /* 0x000fea0003800000 */
.L_x_120:
        /* <DEDUP_REMOVED lines=10> */
.L_x_123:
[----:B------:R-:W-:Y:S05]  /*4420*/  BSYNC B1 ;  /* 0x0000000000017941 */ /* 0x000fea0003800000 */
.L_x_122:
        /* <DEDUP_REMOVED lines=10> */
.L_x_125:
[----:B------:R-:W-:Y:S05]  /*44d0*/  BSYNC B1 ;  /* 0x0000000000017941 */ /* 0x000fea0003800000 */
.L_x_124:
        /* <DEDUP_REMOVED lines=9> */
.L_x_127:
[----:B------:R-:W-:Y:S05]  /*4570*/  BSYNC B1 ;  /* 0x0000000000017941 */ /* 0x000fea0003800000 */
.L_x_126:
        /* <DEDUP_REMOVED lines=9> */
.L_x_129:
[----:B------:R-:W-:Y:S05]  /*4610*/  BSYNC B1 ;  /* 0x0000000000017941 */ /* 0x000fea0003800000 */
.L_x_128:
        /* <DEDUP_REMOVED lines=10> */
.L_x_131:
[----:B------:R-:W-:Y:S05]  /*46c0*/  BSYNC B1 ;  /* 0x0000000000017941 */ /* 0x000fea0003800000 */
.L_x_130:
        /* <DEDUP_REMOVED lines=10> */
.L_x_133:
[----:B------:R-:W-:Y:S05]  /*4770*/  BSYNC B1 ;  /* 0x0000000000017941 */ /* 0x000fea0003800000 */
.L_x_132:
        /* <DEDUP_REMOVED lines=9> */
.L_x_135:
[----:B------:R-:W-:Y:S05]  /*4810*/  BSYNC B1 ;  /* 0x0000000000017941 */ /* 0x000fea0003800000 */
.L_x_134:
        /* <DEDUP_REMOVED lines=9> */
.L_x_137:
[----:B------:R-:W-:Y:S05]  /*48b0*/  BSYNC B1 ;  /* 0x0000000000017941 */ /* 0x000fea0003800000 */
.L_x_136:
        /* <DEDUP_REMOVED lines=10> */
.L_x_139:
[----:B------:R-:W-:Y:S05]  /*4960*/  BSYNC B1 ;  /* 0x0000000000017941 */ /* 0x000fea0003800000 */
.L_x_138:
        /* <DEDUP_REMOVED lines=10> */
.L_x_141:
[----:B------:R-:W-:Y:S05]  /*4a10*/  BSYNC B1 ;  /* 0x0000000000017941 */ /* 0x000fea0003800000 */
.L_x_140:
        /* <DEDUP_REMOVED lines=9> */
.L_x_143:
[----:B------:R-:W-:Y:S05]  /*4ab0*/  BSYNC B1 ;  /* 0x0000000000017941 */ /* 0x000fea0003800000 */
.L_x_142:
        /* <DEDUP_REMOVED lines=9> */
.L_x_145:
[----:B------:R-:W-:Y:S05]  /*4b50*/  BSYNC B1 ;  /* 0x0000000000017941 */ /* 0x000fea0003800000 */
.L_x_144:
        /* <DEDUP_REMOVED lines=10> */
.L_x_147:
[----:B------:R-:W-:Y:S05]  /*4c00*/  BSYNC B1 ;  /* 0x0000000000017941 */ /* 0x000fea0003800000 */
.L_x_146:
        /* <DEDUP_REMOVED lines=10> */
.L_x_149:
[----:B------:R-:W-:Y:S05]  /*4cb0*/  BSYNC B1 ;  /* 0x0000000000017941 */ /* 0x000fea0003800000 */
.L_x_148:
        /* <DEDUP_REMOVED lines=9> */
.L_x_151:
[----:B------:R-:W-:Y:S05]  /*4d50*/  BSYNC B1 ;  /* 0x0000000000017941 */ /* 0x000fea0003800000 */
.L_x_150:
        /* <DEDUP_REMOVED lines=9> */
.L_x_153:
[----:B------:R-:W-:Y:S05]  /*4df0*/  BSYNC B1 ;  /* 0x0000000000017941 */ /* 0x000fea0003800000 */
.L_x_152:
        /* <DEDUP_REMOVED lines=10> */
.L_x_155:
[----:B------:R-:W-:Y:S05]  /*4ea0*/  BSYNC B1 ;  /* 0x0000000000017941 */ /* 0x000fea0003800000 */
.L_x_154:
        /* <DEDUP_REMOVED lines=10> */
.L_x_157:
[----:B------:R-:W-:Y:S05]  /*4f50*/  BSYNC B1 ;  /* 0x0000000000017941 */ /* 0x000fea0003800000 */
.L_x_156:
        /* <DEDUP_REMOVED lines=9> */
.L_x_159:
[----:B------:R-:W-:Y:S05]  /*4ff0*/  BSYNC B1 ;  /* 0x0000000000017941 */ /* 0x000fea0003800000 */
.L_x_158:
        /* <DEDUP_REMOVED lines=9> */
.L_x_161:
[----:B------:R-:W-:Y:S05]  /*5090*/  BSYNC B1 ;  /* 0x0000000000017941 */ /* 0x000fea0003800000 */
.L_x_160:
        /* <DEDUP_REMOVED lines=10> */
.L_x_163:
[----:B------:R-:W-:Y:S05]  /*5140*/  BSYNC B1 ;  /* 0x0000000000017941 */ /* 0x000fea0003800000 */
.L_x_162:
        /* <DEDUP_REMOVED lines=10> */
.L_x_165:
[----:B------:R-:W-:Y:S05]  /*51f0*/  BSYNC B1 ;  /* 0x0000000000017941 */ /* 0x000fea0003800000 */
.L_x_164:
        /* <DEDUP_REMOVED lines=9> */
.L_x_167:
[----:B------:R-:W-:Y:S05]  /*5290*/  BSYNC B1 ;  /* 0x0000000000017941 */ /* 0x000fea0003800000 */
.L_x_166:
        /* <DEDUP_REMOVED lines=9> */
.L_x_169:
[----:B------:R-:W-:Y:S05]  /*5330*/  BSYNC B1 ;  /* 0x0000000000017941 */ /* 0x000fea0003800000 */
.L_x_168:
        /* <DEDUP_REMOVED lines=10> */
.L_x_171:
[----:B------:R-:W-:Y:S05]  /*53e0*/  BSYNC B1 ;  /* 0x0000000000017941 */ /* 0x000fea0003800000 */
.L_x_170:
        /* <DEDUP_REMOVED lines=10> */
.L_x_173:
[----:B------:R-:W-:Y:S05]  /*5490*/  BSYNC B1 ;  /* 0x0000000000017941 */ /* 0x000fea0003800000 */
.L_x_172:
        /* <DEDUP_REMOVED lines=9> */
.L_x_175:
[----:B------:R-:W-:Y:S05]  /*5530*/  BSYNC B1 ;  /* 0x0000000000017941 */ /* 0x000fea0003800000 */
.L_x_174:
        /* <DEDUP_REMOVED lines=9> */
.L_x_177:
[----:B------:R-:W-:Y:S05]  /*55d0*/  BSYNC B1 ;  /* 0x0000000000017941 */ /* 0x000fea0003800000 */
.L_x_176:
        /* <DEDUP_REMOVED lines=10> */
.L_x_179:
[----:B------:R-:W-:Y:S05]  /*5680*/  BSYNC B1 ;  /* 0x0000000000017941 */ /* 0x000fea0003800000 */
.L_x_178:
        /* <DEDUP_REMOVED lines=10> */
.L_x_181:
[----:B------:R-:W-:Y:S05]  /*5730*/  BSYNC B1 ;  /* 0x0000000000017941 */ /* 0x000fea0003800000 */
.L_x_180:
        /* <DEDUP_REMOVED lines=9> */
.L_x_183:
[----:B------:R-:W-:Y:S05]  /*57d0*/  BSYNC B1 ;  /* 0x0000000000017941 */ /* 0x000fea0003800000 */
.L_x_182:
        /* <DEDUP_REMOVED lines=9> */
.L_x_185:
[----:B------:R-:W-:Y:S05]  /*5870*/  BSYNC B1 ;  /* 0x0000000000017941 */ /* 0x000fea0003800000 */
.L_x_184:
        /* <DEDUP_REMOVED lines=10> */
.L_x_187:
[----:B------:R-:W-:Y:S05]  /*5920*/  BSYNC B1 ;  /* 0x0000000000017941 */ /* 0x000fea0003800000 */
.L_x_186:
        /* <DEDUP_REMOVED lines=10> */
.L_x_189:
[----:B------:R-:W-:Y:S05]  /*59d0*/  BSYNC B1 ;  /* 0x0000000000017941 */ /* 0x000fea0003800000 */
.L_x_188:
        /* <DEDUP_REMOVED lines=9> */
.L_x_191:
[----:B------:R-:W-:Y:S05]  /*5a70*/  BSYNC B1 ;  /* 0x0000000000017941 */ /* 0x000fea0003800000 */
.L_x_190:
        /* <DEDUP_REMOVED lines=9> */
.L_x_193:
[----:B------:R-:W-:Y:S05]  /*5b10*/  BSYNC B1 ;  /* 0x0000000000017941 */ /* 0x000fea0003800000 */
.L_x_192:
        /* <DEDUP_REMOVED lines=10> */
.L_x_195:
[----:B------:R-:W-:Y:S05]  /*5bc0*/  BSYNC B1 ;  /* 0x0000000000017941 */ /* 0x000fea0003800000 */
.L_x_194:
        /* <DEDUP_REMOVED lines=10> */
.L_x_197:
[----:B------:R-:W-:Y:S05]  /*5c70*/  BSYNC B1 ;  /* 0x0000000000017941 */ /* 0x000fea0003800000 */
.L_x_196:
        /* <DEDUP_REMOVED lines=9> */
.L_x_199:
[----:B------:R-:W-:Y:S05]  /*5d10*/  BSYNC B1 ;  /* 0x0000000000017941 */ /* 0x000fea0003800000 */
.L_x_198:
        /* <DEDUP_REMOVED lines=9> */
.L_x_201:
[----:B------:R-:W-:Y:S05]  /*5db0*/  BSYNC B1 ;  /* 0x0000000000017941 */ /* 0x000fea0003800000 */
.L_x_200:
        /* <DEDUP_REMOVED lines=10> */
.L_x_203:
[----:B------:R-:W-:Y:S05]  /*5e60*/  BSYNC B1 ;  /* 0x0000000000017941 */ /* 0x000fea0003800000 */
.L_x_202:
        /* <DEDUP_REMOVED lines=10> */
.L_x_205:
[----:B------:R-:W-:Y:S05]  /*5f10*/  BSYNC B1 ;  /* 0x0000000000017941 */ /* 0x000fea0003800000 */
.L_x_204:
        /* <DEDUP_REMOVED lines=9> */
.L_x_207:
[----:B------:R-:W-:Y:S05]  /*5fb0*/  BSYNC B1 ;  /* 0x0000000000017941 */ /* 0x000fea0003800000 */
.L_x_206:
        /* <DEDUP_REMOVED lines=9> */
.L_x_209:
[----:B------:R-:W-:Y:S05]  /*6050*/  BSYNC B1 ;  /* 0x0000000000017941 */ /* 0x000fea0003800000 */
.L_x_208:
        /* <DEDUP_REMOVED lines=10> */
.L_x_211:
[----:B------:R-:W-:Y:S05]  /*6100*/  BSYNC B1 ;  /* 0x0000000000017941 */ /* 0x000fea0003800000 */
.L_x_210:
        /* <DEDUP_REMOVED lines=10> */
.L_x_213:
[----:B------:R-:W-:Y:S05]  /*61b0*/  BSYNC B1 ;  /* 0x0000000000017941 */ /* 0x000fea0003800000 */
.L_x_212:
        /* <DEDUP_REMOVED lines=9> */
.L_x_215:
[----:B------:R-:W-:Y:S05]  /*6250*/  BSYNC B1 ;  /* 0x0000000000017941 */ /* 0x000fea0003800000 */
.L_x_214:
        /* <DEDUP_REMOVED lines=9> */
.L_x_217:
[----:B------:R-:W-:Y:S05]  /*62f0*/  BSYNC B1 ;  /* 0x0000000000017941 */ /* 0x000fea0003800000 */
.L_x_216:
        /* <DEDUP_REMOVED lines=10> */
.L_x_219:
[----:B------:R-:W-:Y:S05]  /*63a0*/  BSYNC B1 ;  /* 0x0000000000017941 */ /* 0x000fea0003800000 */
.L_x_218:
        /* <DEDUP_REMOVED lines=10> */
.L_x_221:
[----:B------:R-:W-:Y:S05]  /*6450*/  BSYNC B1 ;  /* 0x0000000000017941 */ /* 0x000fea0003800000 */
.L_x_220:
        /* <DEDUP_REMOVED lines=9> */
.L_x_223:
[----:B------:R-:W-:Y:S05]  /*64f0*/  BSYNC B1 ;  /* 0x0000000000017941 */ /* 0x000fea0003800000 */
.L_x_222:
        /* <DEDUP_REMOVED lines=9> */
.L_x_225:
[----:B------:R-:W-:Y:S05]  /*6590*/  BSYNC B1 ;  /* 0x0000000000017941 */ /* 0x000fea0003800000 */
.L_x_224:
        /* <DEDUP_REMOVED lines=10> */
.L_x_227:
[----:B------:R-:W-:Y:S05]  /*6640*/  BSYNC B1 ;  /* 0x0000000000017941 */ /* 0x000fea0003800000 */
.L_x_226:
        /* <DEDUP_REMOVED lines=10> */
.L_x_229:
[----:B------:R-:W-:Y:S05]  /*66f0*/  BSYNC B1 ;  /* 0x0000000000017941 */ /* 0x000fea0003800000 */
.L_x_228:
        /* <DEDUP_REMOVED lines=9> */
.L_x_231:
[----:B------:R-:W-:Y:S05]  /*6790*/  BSYNC B1 ;  /* 0x0000000000017941 */ /* 0x000fea0003800000 */
.L_x_230:
        /* <DEDUP_REMOVED lines=9> */
.L_x_233:
[----:B------:R-:W-:Y:S05]  /*6830*/  BSYNC B1 ;  /* 0x0000000000017941 */ /* 0x000fea0003800000 */
.L_x_232:
        /* <DEDUP_REMOVED lines=10> */
.L_x_235:
[----:B------:R-:W-:Y:S05]  /*68e0*/  BSYNC B1 ;  /* 0x0000000000017941 */ /* 0x000fea0003800000 */
.L_x_234:
        /* <DEDUP_REMOVED lines=10> */
.L_x_237:
[----:B------:R-:W-:Y:S05]  /*6990*/  BSYNC B1 ;  /* 0x0000000000017941 */ /* 0x000fea0003800000 */
.L_x_236:
        /* <DEDUP_REMOVED lines=9> */
.L_x_239:
[----:B------:R-:W-:Y:S05]  /*6a30*/  BSYNC B1 ;  /* 0x0000000000017941 */ /* 0x000fea0003800000 */
.L_x_238:
        /* <DEDUP_REMOVED lines=9> */
.L_x_241:
[----:B------:R-:W-:Y:S05]  /*6ad0*/  BSYNC B1 ;  /* 0x0000000000017941 */ /* 0x000fea0003800000 */
.L_x_240:
        /* <DEDUP_REMOVED lines=10> */
.L_x_243:
[----:B------:R-:W-:Y:S05]  /*6b80*/  BSYNC B1 ;  /* 0x0000000000017941 */ /* 0x000fea0003800000 */
.L_x_242:
        /* <DEDUP_REMOVED lines=10> */
.L_x_245:
[----:B------:R-:W-:Y:S05]  /*6c30*/  BSYNC B1 ;  /* 0x0000000000017941 */ /* 0x000fea0003800000 */
.L_x_244:
        /* <DEDUP_REMOVED lines=9> */
.L_x_247:
[----:B------:R-:W-:Y:S05]  /*6cd0*/  BSYNC B1 ;  /* 0x0000000000017941 */ /* 0x000fea0003800000 */
.L_x_246:
        /* <DEDUP_REMOVED lines=9> */
.L_x_249:
[----:B------:R-:W-:Y:S05]  /*6d70*/  BSYNC B1 ;  /* 0x0000000000017941 */ /* 0x000fea0003800000 */
.L_x_248:
        /* <DEDUP_REMOVED lines=10> */
.L_x_251:
[----:B------:R-:W-:Y:S05]  /*6e20*/  BSYNC B1 ;  /* 0x0000000000017941 */ /* 0x000fea0003800000 */
.L_x_250:
        /* <DEDUP_REMOVED lines=10> */
.L_x_253:
[----:B------:R-:W-:Y:S05]  /*6ed0*/  BSYNC B1 ;  /* 0x0000000000017941 */ /* 0x000fea0003800000 */
.L_x_252:
        /* <DEDUP_REMOVED lines=9> */
.L_x_255:
[----:B------:R-:W-:Y:S05]  /*6f70*/  BSYNC B1 ;  /* 0x0000000000017941 */ /* 0x000fea0003800000 */
.L_x_254:
        /* <DEDUP_REMOVED lines=9> */
.L_x_257:
[----:B------:R-:W-:Y:S05]  /*7010*/  BSYNC B1 ;  /* 0x0000000000017941 */ /* 0x000fea0003800000 */
.L_x_256:
        /* <DEDUP_REMOVED lines=10> */
.L_x_259:
[----:B------:R-:W-:Y:S05]  /*70c0*/  BSYNC B1 ;  /* 0x0000000000017941 */ /* 0x000fea0003800000 */
.L_x_258:
        /* <DEDUP_REMOVED lines=10> */
.L_x_261:
[----:B------:R-:W-:Y:S05]  /*7170*/  BSYNC B1 ;  /* 0x0000000000017941 */ /* 0x000fea0003800000 */
.L_x_260:
        /* <DEDUP_REMOVED lines=9> */
.L_x_263:
[----:B------:R-:W-:Y:S05]  /*7210*/  BSYNC B1 ;  /* 0x0000000000017941 */ /* 0x000fea0003800000 */
.L_x_262:
        /* <DEDUP_REMOVED lines=9> */
.L_x_265:
[----:B------:R-:W-:Y:S05]  /*72b0*/  BSYNC B1 ;  /* 0x0000000000017941 */ /* 0x000fea0003800000 */
.L_x_264:
        /* <DEDUP_REMOVED lines=10> */
.L_x_267:
[----:B------:R-:W-:Y:S05]  /*7360*/  BSYNC B1 ;  /* 0x0000000000017941 */ /* 0x000fea0003800000 */
.L_x_266:
        /* <DEDUP_REMOVED lines=10> */
.L_x_269:
[----:B------:R-:W-:Y:S05]  /*7410*/  BSYNC B1 ;  /* 0x0000000000017941 */ /* 0x000fea0003800000 */
.L_x_268:
        /* <DEDUP_REMOVED lines=9> */
.L_x_271:
[----:B------:R-:W-:Y:S05]  /*74b0*/  BSYNC B1 ;  /* 0x0000000000017941 */ /* 0x000fea0003800000 */
.L_x_270:
        /* <DEDUP_REMOVED lines=9> */
.L_x_273:
[----:B------:R-:W-:Y:S05]  /*7550*/  BSYNC B1 ;  /* 0x0000000000017941 */ /* 0x000fea0003800000 */
.L_x_272:
        /* <DEDUP_REMOVED lines=10> */
.L_x_275:
[----:B------:R-:W-:Y:S05]  /*7600*/  BSYNC B1 ;  /* 0x0000000000017941 */ /* 0x000fea0003800000 */
.L_x_274:
        /* <DEDUP_REMOVED lines=10> */
.L_x_277:
[----:B------:R-:W-:Y:S05]  /*76b0*/  BSYNC B1 ;  /* 0x0000000000017941 */ /* 0x000fea0003800000 */
.L_x_276:
[----:B01--45:R-:W-:Y:S01]  /*76c0*/  HADD2.F32 R6, -RZ, R152.H0_H0 ;  /* 0x20000098ff067230 */ /* 0x033fe20000004100 */
        /* <DEDUP_REMOVED lines=8> */
.L_x_279:
[----:B------:R-:W-:Y:S05]  /*7750*/  BSYNC B1 ;  /* 0x0000000000017941 */ /* 0x000fea0003800000 */
.L_x_278:
[----:B0-2--5:R-:W-:Y:S01]  /*7760*/  HADD2.F32 R4, -RZ, R152.H0_H0 ;  /* 0x20000098ff047230 */ /* 0x025fe20000004100 */
[----:B------:R-:W-:Y:S01]  /*7770*/  ISETP.GT.AND P0, PT, R0, 0x8, P0 ;  /* 0x000000080000780c */ /* 0x000fe20000704270 */
[----:B------:R-:W-:Y:S01]  /*7780*/  @P1 IMAD.MOV.U32 R5, RZ, RZ, R11 ;  /* 0x000000ffff051224 */ /* 0x000fe200078e000b */
[----:B------:R-:W-:Y:S02]  /*7790*/  BSSY B1, `(.L_x_280) ;  /* 0x0000008000017945 */ /* 0x000fe40003800000 */
[----:B------:R-:W-:Y:S01]  /*77a0*/  FMUL R3, R4, R155 ;  /* 0x0000009b04037220 */ /* 0x000fe20000400000 */
[----:B------:R-:W-:-:S03]  /*77b0*/  @P1 IMAD.MOV.U32 R4, RZ, RZ, R10 ;  /* 0x000000ffff041224 */ /* 0x000fc600078e000a */
[----:B------:R-:W-:-:S05]  /*77c0*/  FFMA R3, R150, R154, R3 ;  /* 0x0000009a96037223 */ /* 0x000fca0000000003 */
[----:B------:R-:W-:-:S05]  /*77d0*/  F2FP.F16.F32.PACK_AB R3, RZ, R3 ;  /* 0x00000003ff03723e */ /* 0x000fca00000000ff */
[----:B------:R0:W-:Y:S01]  /*77e0*/  @P1 STG.E.U16 desc[UR36][R4.64+0x1f0], R3 ;  /* 0x0001f00304001986 */ /* 0x0001e2000c101524 */
[----:B------:R-:W-:Y:S05]  /*77f0*/  @!P0 BRA `(.L_x_281) ;  /* 0x0000000000048947 */ /* 0x000fea0003800000 */
[----:B------:R2:W5:Y:S02]  /*7800*/  LDG.E.LTC128B.U16 R152, desc[UR36][R8.64+0x1f2] ;  /* 0x0001f22408987981 */ /* 0x000564000c1e1520 */
.L_x_281:
[----:B------:R-:W-:Y:S05]  /*7810*/  BSYNC B1 ;  /* 0x0000000000017941 */ /* 0x000fea0003800000 */
.L_x_280:
[----:B------:R-:W-:Y:S05]  /*7820*/  @!P0 BRA `(.L_x_282) ;  /* 0x0000002400308947 */ /* 0x000fea0003800000 */
[----:B-----5:R-:W-:-:S05]  /*7830*/  HADD2.F32 R152, -RZ, R152.H0_H0 ;  /* 0x20000098ff987230 */ /* 0x020fca0000004100 */
[----:B------:R-:W-:-:S04]  /*7840*/  FMUL R152, R152, R155 ;  /* 0x0000009b98987220 */ /* 0x000fc80000400000 */
[----:B------:R-:W-:-:S05]  /*7850*/  FFMA R152, R151, R154, R152 ;  /* 0x0000009a97987223 */ /* 0x000fca0000000098 */
[----:B------:R-:W-:-:S05]  /*7860*/  F2FP.F16.F32.PACK_AB R152, RZ, R152 ;  /* 0x00000098ff98723e */ /* 0x000fca00000000ff */
[----:B------:R4:W-:Y:S01]  /*7870*/  STG.E.U16 desc[UR36][R10.64+0x1f2], R152 ;  /* 0x0001f2980a007986 */ /* 0x0009e2000c101524 */
[----:B------:R-:W-:Y:S05]  /*7880*/  BRA `(.L_x_282) ;  /* 0x0000002400187947 */ /* 0x000fea0003800000 */
.L_x_29:
[----:B------:R-:W-:Y:S01]  /*7890*/  ISETP.GT.AND P0, PT, R3, 0x1, PT ;  /* 0x000000010300780c */ /* 0x000fe20003f04270 */
[----:B------:R-:W-:Y:S01]  /*78a0*/  ULDC.64 UR4, c[0x0][0x5c0] ;  /* 0x0001700000047ab9 */ /* 0x000fe20000000a00 */
[-C--:B------:R-:W-:Y:S01]  /*78b0*/  FMUL R24, R24, R154.reuse ;  /* 0x0000009a18187220 */ /* 0x080fe20000400000 */
[-C--:B------:R-:W-:Y:S01]  /*78c0*/  FMUL R25, R25, R154.reuse ;  /* 0x0000009a19197220 */ /* 0x080fe20000400000 */
[----:B------:R-:W-:Y:S01]  /*78d0*/  ISETP.GT.AND P3, PT, R0, RZ, P0 ;  /* 0x000000ff0000720c */ /* 0x000fe20000764270 */
[-C--:B------:R-:W-:Y:S01]  /*78e0*/  FMUL R26, R26, R154.reuse ;  /* 0x0000009a1a1a7220 */ /* 0x080fe20000400000 */
[----:B------:R-:W-:Y:S01]  /*78f0*/  LEA R4, P4, R160, UR4, 0x1 ;  /* 0x00000004a0047c11 */ /* 0x000fe2000f8808ff */
[----:B------:R-:W-:Y:S01]  /*7900*/  FMUL R27, R27, R154 ;  /* 0x0000009a1b1b7220 */ /* 0x000fe20000400000 */
[----:B------:R-:W-:Y:S01]  /*7910*/  F2FP.F16.F32.PACK_AB R24, RZ, R24 ;  /* 0x00000018ff18723e */ /* 0x000fe200000000ff */
[-C--:B------:R-:W-:Y:S01]  /*7920*/  FMUL R28, R28, R154.reuse ;  /* 0x0000009a1c1c7220 */ /* 0x080fe20000400000 */
[----:B------:R-:W-:Y:S01]  /*7930*/  LEA.HI.X R5, R160, UR5, R169, 0x1, P4 ;  /* 0x00000005a0057c11 */ /* 0x000fe2000a0f0ca9 */
[-C--:B------:R-:W-:Y:S01]  /*7940*/  FMUL R29, R29, R154.reuse ;  /* 0x0000009a1d1d7220 */ /* 0x080fe20000400000 */
[----:B------:R-:W-:Y:S01]  /*7950*/  F2FP.F16.F32.PACK_AB R25, RZ, R25 ;  /* 0x00000019ff19723e */ /* 0x000fe200000000ff */
[-C--:B------:R-:W-:Y:S01]  /*7960*/  FMUL R30, R30, R154.reuse ;  /* 0x0000009a1e1e7220 */ /* 0x080fe20000400000 */
[----:B------:R-:W-:Y:S01]  /*7970*/  SHF.L.U64.HI R11, R10, 0x4, R11 ;  /* 0x000000040a0b7819 */ /* 0x000fe2000001020b */
[----:B------:R-:W-:Y:S01]  /*7980*/  @P1 STG.E.U16 desc[UR36][R4.64], R24 ;  /* 0x0000001804001986 */ /* 0x000fe2000c101524 */
[----:B------:R-:W-:Y:S01]  /*7990*/  ISETP.GT.AND P1, PT, R3, 0x8, PT ;  /* 0x000000080300780c */ /* 0x000fe20003f24270 */
[----:B------:R-:W-:Y:S01]  /*79a0*/  FMUL R31, R31, R154 ;  /* 0x0000009a1f1f7220 */ /* 0x000fe20000400000 */
[----:B------:R-:W-:Y:S01]  /*79b0*/  ISETP.GT.AND P4, PT, R0, 0x8, P0 ;  /* 0x000000080000780c */ /* 0x000fe20000784270 */
[----:B------:R-:W-:Y:S01]  /*79c0*/  @P3 STG.E.U16 desc[UR36][R4.64+0x2], R25 ;  /* 0x0000021904003986 */ /* 0x000fe2000c101524 */
[----:B------:R-:W-:Y:S01]  /*79d0*/  LEA R6, P3, R10, R4, 0x4 ;  /* 0x000000040a067211 */ /* 0x000fe200078620ff */
[-C--:B------:R-:W-:Y:S01]  /*79e0*/  FMUL R32, R32, R154.reuse ;  /* 0x0000009a20207220 */ /* 0x080fe20000400000 */
[C---:B------:R-:W-:Y:S01]  /*79f0*/  ISETP.GT.AND P2, PT, R0.reuse, 0x8, P2 ;  /* 0x000000080000780c */ /* 0x040fe20001744270 */
[-C--:B------:R-:W-:Y:S01]  /*7a00*/  FMUL R33, R33, R154.reuse ;  /* 0x0000009a21217220 */ /* 0x080fe20000400000 */
[----:B------:R-:W-:Y:S01]  /*7a10*/  ISETP.GT.AND P0, PT, R3, 0x9, PT ;  /* 0x000000090300780c */ /* 0x000fe20003f04270 */
[----:B------:R-:W-:Y:S01]  /*7a20*/  IMAD.X R7, R11, 0x1, R5, P3 ;  /* 0x000000010b077824 */ /* 0x000fe200018e0605 */
[----:B------:R-:W-:Y:S01]  /*7a30*/  ISETP.GT.AND P5, PT, R0, RZ, P1 ;  /* 0x000000ff0000720c */ /* 0x000fe20000fa4270 */
[-C--:B------:R-:W-:Y:S01]  /*7a40*/  FMUL R34, R34, R154.reuse ;  /* 0x0000009a22227220 */ /* 0x080fe20000400000 */
[----:B------:R-:W-:Y:S01]  /*7a50*/  ISETP.GT.AND P3, PT, R0, RZ, P0 ;  /* 0x000000ff0000720c */ /* 0x000fe20000764270 */
[----:B------:R-:W-:Y:S01]  /*7a60*/  FMUL R35, R35, R154 ;  /* 0x0000009a23237220 */ /* 0x000fe20000400000 */
[----:B------:R-:W-:Y:S01]  /*7a70*/  F2FP.F16.F32.PACK_AB R26, RZ, R26 ;  /* 0x0000001aff1a723e */ /* 0x000fe200000000ff */
[-C--:B------:R-:W-:Y:S01]  /*7a80*/  FMUL R36, R36, R154.reuse ;  /* 0x0000009a24247220 */ /* 0x080fe20000400000 */
[----:B------:R-:W-:Y:S01]  /*7a90*/  F2FP.F16.F32.PACK_AB R27, RZ, R27 ;  /* 0x0000001bff1b723e */ /* 0x000fe200000000ff */
[----:B------:R-:W-:Y:S01]  /*7aa0*/  FMUL R37, R37, R154 ;  /* 0x0000009a25257220 */ /* 0x000fe20000400000 */
[----:B------:R-:W-:Y:S01]  /*7ab0*/  F2FP.F16.F32.PACK_AB R28, RZ, R28 ;  /* 0x0000001cff1c723e */ /* 0x000fe200000000ff */
[----:B------:R-:W-:Y:S01]  /*7ac0*/  @P2 STG.E.U16 desc[UR36][R6.64], R26 ;  /* 0x0000001a06002986 */ /* 0x000fe2000c101524 */
[----:B------:R-:W-:Y:S01]  /*7ad0*/  F2FP.F16.F32.PACK_AB R29, RZ, R29 ;  /* 0x0000001dff1d723e */ /* 0x000fe200000000ff */
[-C--:B------:R-:W-:Y:S01]  /*7ae0*/  FMUL R38, R38, R154.reuse ;  /* 0x0000009a26267220 */ /* 0x080fe20000400000 */
[C---:B------:R-:W-:Y:S01]  /*7af0*/  ISETP.GT.AND P2, PT, R0.reuse, 0x8, P1 ;  /* 0x000000080000780c */ /* 0x040fe20000f44270 */
[----:B------:R-:W-:Y:S01]  /*7b00*/  @P4 STG.E.U16 desc[UR36][R6.64+0x2], R27 ;  /* 0x0000021b06004986 */ /* 0x000fe2000c101524 */
[----:B------:R-:W-:Y:S01]  /*7b10*/  ISETP.GT.AND P1, PT, R3, 0x10, PT ;  /* 0x000000100300780c */ /* 0x000fe20003f24270 */
[----:B------:R-:W-:Y:S01]  /*7b20*/  FMUL R39, R39, R154 ;  /* 0x0000009a27277220 */ /* 0x000fe20000400000 */
[----:B------:R-:W-:Y:S01]  /*7b30*/  F2FP.F16.F32.PACK_AB R30, RZ, R30 ;  /* 0x0000001eff1e723e */ /* 0x000fe200000000ff */
[----:B------:R-:W-:Y:S01]  /*7b40*/  @P5 STG.E.U16 desc[UR36][R4.64+0x10], R28 ;  /* 0x0000101c04005986 */ /* 0x000fe2000c101524 */
[----:B------:R-:W-:Y:S01]  /*7b50*/  ISETP.GT.AND P4, PT, R0, RZ, P1 ;  /* 0x000000ff0000720c */ /* 0x000fe20000f84270 */
[-C--:B------:R-:W-:Y:S01]  /*7b60*/  FMUL R40, R40, R154.reuse ;  /* 0x0000009a28287220 */ /* 0x080fe20000400000 */
[----:B------:R-:W-:Y:S01]  /*7b70*/  F2FP.F16.F32.PACK_AB R31, RZ, R31 ;  /* 0x0000001fff1f723e */ /* 0x000fe200000000ff */
[----:B------:R-:W-:Y:S01]  /*7b80*/  @P3 STG.E.U16 desc[UR36][R4.64+0x12], R29 ;  /* 0x0000121d04003986 */ /* 0x000fe2000c101524 */
[----:B------:R-:W-:Y:S01]  /*7b90*/  ISETP.GT.AND P3, PT, R0, 0x8, P0 ;  /* 0x000000080000780c */ /* 0x000fe20000764270 */
[----:B------:R-:W-:Y:S01]  /*7ba0*/  FMUL R41, R41, R154 ;  /* 0x0000009a29297220 */ /* 0x000fe20000400000 */
[----:B------:R-:W-:Y:S01]  /*7bb0*/  ISETP.GT.AND P0, PT, R3, 0x11, PT ;  /* 0x000000110300780c */ /* 0x000fe20003f04270 */
[----:B------:R-:W-:Y:S01]  /*7bc0*/  @P2 STG.E.U16 desc[UR36][R6.64+0x10], R30 ;  /* 0x0000101e06002986 */ /* 0x000fe2000c101524 */
[----:B------:R-:W-:Y:S01]  /*7bd0*/  F2FP.F16.F32.PACK_AB R32, RZ, R32 ;  /* 0x00000020ff20723e */ /* 0x000fe200000000ff */
[-C--:B------:R-:W-:Y:S01]  /*7be0*/  FMUL R42, R42, R154.reuse ;  /* 0x0000009a2a2a7220 */ /* 0x080fe20000400000 */
[C---:B------:R-:W-:Y:S01]  /*7bf0*/  ISETP.GT.AND P5, PT, R0.reuse, RZ, P0 ;  /* 0x000000ff0000720c */ /* 0x040fe200007a4270 */
[-C--:B------:R-:W-:Y:S01]  /*7c00*/  FMUL R43, R43, R154.reuse ;  /* 0x0000009a2b2b7220 */ /* 0x080fe20000400000 */
[----:B------:R-:W-:Y:S01]  /*7c10*/  ISETP.GT.AND P2, PT, R0, 0x8, P1 ;  /* 0x000000080000780c */ /* 0x000fe20000f44270 */
[-C--:B------:R-:W-:Y:S01]  /*7c20*/  FMUL R44, R44, R154.reuse ;  /* 0x0000009a2c2c7220 */ /* 0x080fe20000400000 */
[----:B------:R-:W-:Y:S01]  /*7c30*/  ISETP.GT.AND P1, PT, R3, 0x18, PT ;  /* 0x000000180300780c */ /* 0x000fe20003f24270 */
[-C--:B------:R-:W-:Y:S01]  /*7c40*/  FMUL R45, R45, R154.reuse ;  /* 0x0000009a2d2d7220 */ /* 0x080fe20000400000 */
[----:B------:R-:W-:Y:S01]  /*7c50*/  F2FP.F16.F32.PACK_AB R33, RZ, R33 ;  /* 0x00000021ff21723e */ /* 0x000fe200000000ff */
[----:B------:R-:W-:Y:S01]  /*7c60*/  @P3 STG.E.U16 desc[UR36][R6.64+0x12], R31 ;  /* 0x0000121f06003986 */ /* 0x000fe2000c101524 */
[----:B------:R-:W-:Y:S01]  /*7c70*/  ISETP.GT.AND P3, PT, R0, 0x8, P0 ;  /* 0x000000080000780c */ /* 0x000fe20000764270 */
[-C--:B------:R-:W-:Y:S01]  /*7c80*/  FMUL R46, R46, R154.reuse ;  /* 0x0000009a2e2e7220 */ /* 0x080fe20000400000 */
[----:B------:R-:W-:Y:S01]  /*7c90*/  ISETP.GT.AND P0, PT, R3, 0x19, PT ;  /* 0x000000190300780c */ /* 0x000fe20003f04270 */
[----:B------:R-:W-:Y:S01]  /*7ca0*/  @P4 STG.E.U16 desc[UR36][R4.64+0x20], R32 ;  /* 0x0000202004004986 */ /* 0x000fe2000c101524 */
[C---:B------:R-:W-:Y:S01]  /*7cb0*/  ISETP.GT.AND P4, PT, R0.reuse, RZ, P1 ;  /* 0x000000ff0000720c */ /* 0x040fe20000f84270 */
[----:B------:R-:W-:Y:S01]  /*7cc0*/  FMUL R47, R47, R154 ;  /* 0x0000009a2f2f7220 */ /* 0x000fe20000400000 */
[----:B------:R-:W-:Y:S01]  /*7cd0*/  F2FP.F16.F32.PACK_AB R34, RZ, R34 ;  /* 0x00000022ff22723e */ /* 0x000fe200000000ff */
[----:B------:R-:W-:Y:S01]  /*7ce0*/  @P5 STG.E.U16 desc[UR36][R4.64+0x22], R33 ;  /* 0x0000222104005986 */ /* 0x000fe2000c101524 */
[----:B------:R-:W-:Y:S01]  /*7cf0*/  ISETP.GT.AND P5, PT, R0, RZ, P0 ;  /* 0x000000ff0000720c */ /* 0x000fe200007a4270 */
[----:B------:R-:W-:Y:S01]  /*7d00*/  FMUL R48, R48, R154 ;  /* 0x0000009a30307220 */ /* 0x000fe20000400000 */
[----:B------:R-:W-:Y:S01]  /*7d10*/  F2FP.F16.F32.PACK_AB R35, RZ, R35 ;  /* 0x00000023ff23723e */ /* 0x000fe200000000ff */
[----:B------:R-:W-:Y:S01]  /*7d20*/  @P2 STG.E.U16 desc[UR36][R6.64+0x20], R34 ;  /* 0x0000202206002986 */ /* 0x000fe2000c101524 */
[----:B------:R-:W-:Y:S01]  /*7d30*/  F2FP.F16.F32.PACK_AB R36, RZ, R36 ;  /* 0x00000024ff24723e */ /* 0x000fe200000000ff */
[-C--:B------:R-:W-:Y:S01]  /*7d40*/  FMUL R49, R49, R154.reuse ;  /* 0x0000009a31317220 */ /* 0x080fe20000400000 */
[----:B------:R-:W-:Y:S01]  /*7d50*/  ISETP.GT.AND P2, PT, R0, 0x8, P1 ;  /* 0x000000080000780c */ /* 0x000fe20000f44270 */
[----:B------:R-:W-:Y:S01]  /*7d60*/  @P3 STG.E.U16 desc[UR36][R6.64+0x22], R35 ;  /* 0x0000222306003986 */ /* 0x000fe2000c101524 */
[----:B------:R-:W-:Y:S01]  /*7d70*/  ISETP.GT.AND P1, PT, R3, 0x20, PT ;  /* 0x000000200300780c */ /* 0x000fe20003f24270 */
[-C--:B------:R-:W-:Y:S01]  /*7d80*/  FMUL R50, R50, R154.reuse ;  /* 0x0000009a32327220 */ /* 0x080fe20000400000 */
[----:B------:R-:W-:Y:S01]  /*7d90*/  F2FP.F16.F32.PACK_AB R37, RZ, R37 ;  /* 0x00000025ff25723e */ /* 0x000fe200000000ff */
[----:B------:R-:W-:Y:S01]  /*7da0*/  @P4 STG.E.U16 desc[UR36][R4.64+0x30], R36 ;  /* 0x0000302404004986 */ /* 0x000fe2000c101524 */
[C---:B------:R-:W-:Y:S01]  /*7db0*/  ISETP.GT.AND P3, PT, R0.reuse, 0x8, P0 ;  /* 0x000000080000780c */ /* 0x040fe20000764270 */
[-C--:B------:R-:W-:Y:S01]  /*7dc0*/  FMUL R51, R51, R154.reuse ;  /* 0x0000009a33337220 */ /* 0x080fe20000400000 */
[----:B------:R-:W-:Y:S01]  /*7dd0*/  ISETP.GT.AND P0, PT, R3, 0x21, PT ;  /* 0x000000210300780c */ /* 0x000fe20003f04270 */
[----:B------:R-:W-:Y:S01]  /*7de0*/  @P5 STG.E.U16 desc[UR36][R4.64+0x32], R37 ;  /* 0x0000322504005986 */ /* 0x000fe2000c101524 */
[----:B------:R-:W-:Y:S01]  /*7df0*/  ISETP.GT.AND P4, PT, R0, RZ, P1 ;  /* 0x000000ff0000720c */ /* 0x000fe20000f84270 */
[----:B------:R-:W-:Y:S01]  /*7e00*/  FMUL R52, R52, R154 ;  /* 0x0000009a34347220 */ /* 0x000fe20000400000 */
[----:B------:R-:W-:Y:S01]  /*7e10*/  F2FP.F16.F32.PACK_AB R38, RZ, R38 ;  /* 0x00000026ff26723e */ /* 0x000fe200000000ff */
[-C--:B------:R-:W-:Y:S01]  /*7e20*/  FMUL R53, R53, R154.reuse ;  /* 0x0000009a35357220 */ /* 0x080fe20000400000 */
        /* <DEDUP_REMOVED lines=325> */
[----:B------:R-:W-:Y:S01]  /*9280*/  FMUL R151, R151, R154 ;  /* 0x0000009a97977220 */ /* 0x000fe20000400000 */
[----:B------:R-:W-:Y:S01]  /*9290*/  ISETP.GT.AND P2, PT, R0, 0x8, P1 ;  /* 0x000000080000780c */ /* 0x000fe20000f44270 */
[----:B------:R-:W-:Y:S01]  /*92a0*/  @P3 STG.E.U16 desc[UR36][R6.64+0x132], R103 ;  /* 0x0001326706003986 */ /* 0x000fe2000c101524 */
[----:B------:R-:W-:-:S02]  /*92b0*/  ISETP.GT.AND P1, PT, R3, 0xa8, PT ;  /* 0x000000a80300780c */ /* 0x000fc40003f24270 */
[----:B------:R-:W-:Y:S01]  /*92c0*/  F2FP.F16.F32.PACK_AB R105, RZ, R105 ;  /* 0x00000069ff69723e */ /* 0x000fe200000000ff */
[----:B------:R-:W-:Y:S01]  /*92d0*/  @P4 STG.E.U16 desc[UR36][R4.64+0x140], R104 ;  /* 0x0001406804004986 */ /* 0x000fe2000c101524 */
[C---:B------:R-:W-:Y:S02]  /*92e0*/  ISETP.GT.AND P3, PT, R0.reuse, 0x8, P0 ;  /* 0x000000080000780c */ /* 0x040fe40000764270 */
[----:B------:R-:W-:Y:S01]  /*92f0*/  ISETP.GT.AND P0, PT, R3, 0xa9, PT ;  /* 0x000000a90300780c */ /* 0x000fe20003f04270 */
[----:B------:R-:W-:Y:S01]  /*9300*/  @P5 STG.E.U16 desc[UR36][R4.64+0x142], R105 ;  /* 0x0001426904005986 */ /* 0x000fe2000c101524 */
[C---:B------:R-:W-:Y:S02]  /*9310*/  ISETP.GT.AND P4, PT, R0.reuse, RZ, P1 ;  /* 0x000000ff0000720c */ /* 0x040fe40000f84270 */
[----:B------:R-:W-:Y:S02]  /*9320*/  F2FP.F16.F32.PACK_AB R106, RZ, R106 ;  /* 0x0000006aff6a723e */ /* 0x000fe400000000ff */
[----:B------:R-:W-:-:S02]  /*9330*/  ISETP.GT.AND P5, PT, R0, RZ, P0 ;  /* 0x000000ff0000720c */ /* 0x000fc400007a4270 */
[----:B------:R-:W-:Y:S01]  /*9340*/  F2FP.F16.F32.PACK_AB R107, RZ, R107 ;  /* 0x0000006bff6b723e */ /* 0x000fe200000000ff */
[----:B------:R-:W-:Y:S01]  /*9350*/  @P2 STG.E.U16 desc[UR36][R6.64+0x140], R106 ;  /* 0x0001406a06002986 */ /* 0x000fe2000c101524 */
[----:B------:R-:W-:Y:S02]  /*9360*/  F2FP.F16.F32.PACK_AB R108, RZ, R108 ;  /* 0x0000006cff6c723e */ /* 0x000fe400000000ff */
[C---:B------:R-:W-:Y:S01]  /*9370*/  ISETP.GT.AND P2, PT, R0.reuse, 0x8, P1 ;  /* 0x000000080000780c */ /* 0x040fe20000f44270 */
[----:B------:R-:W-:Y:S01]  /*9380*/  @P3 STG.E.U16 desc[UR36][R6.64+0x142], R107 ;  /* 0x0001426b06003986 */ /* 0x000fe2000c101524 */
[----:B------:R-:W-:Y:S02]  /*9390*/  ISETP.GT.AND P1, PT, R3, 0xb0, PT ;  /* 0x000000b00300780c */ /* 0x000fe40003f24270 */
[----:B------:R-:W-:Y:S01]  /*93a0*/  F2FP.F16.F32.PACK_AB R109, RZ, R109 ;  /* 0x0000006dff6d723e */ /* 0x000fe200000000ff */
[----:B------:R-:W-:Y:S01]  /*93b0*/  @P4 STG.E.U16 desc[UR36][R4.64+0x150], R108 ;  /* 0x0001506c04004986 */ /* 0x000fe2000c101524 */
[----:B------:R-:W-:-:S02]  /*93c0*/  ISETP.GT.AND P3, PT, R0, 0x8, P0 ;  /* 0x000000080000780c */ /* 0x000fc40000764270 */
[----:B------:R-:W-:Y:S01]  /*93d0*/  ISETP.GT.AND P0, PT, R3, 0xb1, PT ;  /* 0x000000b10300780c */ /* 0x000fe20003f04270 */
[----:B------:R-:W-:Y:S01]  /*93e0*/  @P5 STG.E.U16 desc[UR36][R4.64+0x152], R109 ;  /* 0x0001526d04005986 */ /* 0x000fe2000c101524 */
[C---:B------:R-:W-:Y:S02]  /*93f0*/  ISETP.GT.AND P4, PT, R0.reuse, RZ, P1 ;  /* 0x000000ff0000720c */ /* 0x040fe40000f84270 */
[----:B------:R-:W-:Y:S02]  /*9400*/  F2FP.F16.F32.PACK_AB R110, RZ, R110 ;  /* 0x0000006eff6e723e */ /* 0x000fe400000000ff */
[----:B------:R-:W-:Y:S02]  /*9410*/  ISETP.GT.AND P5, PT, R0, RZ, P0 ;  /* 0x000000ff0000720c */ /* 0x000fe400007a4270 */
[----:B------:R-:W-:Y:S01]  /*9420*/  F2FP.F16.F32.PACK_AB R111, RZ, R111 ;  /* 0x0000006fff6f723e */ /* 0x000fe200000000ff */
[----:B------:R-:W-:Y:S01]  /*9430*/  @P2 STG.E.U16 desc[UR36][R6.64+0x150], R110 ;  /* 0x0001506e06002986 */ /* 0x000fe2000c101524 */
[----:B------:R-:W-:-:S02]  /*9440*/  F2FP.F16.F32.PACK_AB R112, RZ, R112 ;  /* 0x00000070ff70723e */ /* 0x000fc400000000ff */
[C---:B------:R-:W-:Y:S01]  /*9450*/  ISETP.GT.AND P2, PT, R0.reuse, 0x8, P1 ;  /* 0x000000080000780c */ /* 0x040fe20000f44270 */
[----:B------:R-:W-:Y:S01]  /*9460*/  @P3 STG.E.U16 desc[UR36][R6.64+0x152], R111 ;  /* 0x0001526f06003986 */ /* 0x000fe2000c101524 */
[C---:B------:R-:W-:Y:S02]  /*9470*/  ISETP.GT.AND P1, PT, R3.reuse, 0xb8, PT ;  /* 0x000000b80300780c */ /* 0x040fe40003f24270 */
[----:B------:R-:W-:Y:S01]  /*9480*/  F2FP.F16.F32.PACK_AB R113, RZ, R113 ;  /* 0x00000071ff71723e */ /* 0x000fe200000000ff */
[----:B------:R-:W-:Y:S01]  /*9490*/  @P4 STG.E.U16 desc[UR36][R4.64+0x160], R112 ;  /* 0x0001607004004986 */ /* 0x000fe2000c101524 */
[C---:B------:R-:W-:Y:S02]  /*94a0*/  ISETP.GT.AND P3, PT, R0.reuse, 0x8, P0 ;  /* 0x000000080000780c */ /* 0x040fe40000764270 */
[----:B------:R-:W-:Y:S01]  /*94b0*/  ISETP.GT.AND P0, PT, R3, 0xb9, PT ;  /* 0x000000b90300780c */ /* 0x000fe20003f04270 */
[----:B------:R-:W-:Y:S01]  /*94c0*/  @P5 STG.E.U16 desc[UR36][R4.64+0x162], R113 ;  /* 0x0001627104005986 */ /* 0x000fe2000c101524 */
[----:B------:R-:W-:-:S02]  /*94d0*/  ISETP.GT.AND P4, PT, R0, RZ, P1 ;  /* 0x000000ff0000720c */ /* 0x000fc40000f84270 */
[----:B------:R-:W-:Y:S02]  /*94e0*/  F2FP.F16.F32.PACK_AB R114, RZ, R114 ;  /* 0x00000072ff72723e */ /* 0x000fe400000000ff */
[C---:B------:R-:W-:Y:S02]  /*94f0*/  ISETP.GT.AND P5, PT, R0.reuse, RZ, P0 ;  /* 0x000000ff0000720c */ /* 0x040fe400007a4270 */
[----:B------:R-:W-:Y:S01]  /*9500*/  F2FP.F16.F32.PACK_AB R115, RZ, R115 ;  /* 0x00000073ff73723e */ /* 0x000fe200000000ff */
[----:B------:R-:W-:Y:S01]  /*9510*/  @P2 STG.E.U16 desc[UR36][R6.64+0x160], R114 ;  /* 0x0001607206002986 */ /* 0x000fe2000c101524 */
[----:B------:R-:W-:Y:S02]  /*9520*/  F2FP.F16.F32.PACK_AB R116, RZ, R116 ;  /* 0x00000074ff74723e */ /* 0x000fe400000000ff */
        /* <DEDUP_REMOVED lines=65> */
[----:B------:R-:W-:Y:S02]  /*9940*/  ISETP.GT.AND P5, PT, R0, RZ, P0 ;  /* 0x000000ff0000720c */ /* 0x000fe400007a4270 */
[----:B------:R-:W-:Y:S02]  /*9950*/  F2FP.F16.F32.PACK_AB R134, RZ, R134 ;  /* 0x00000086ff86723e */ /* 0x000fe400000000ff */
[----:B------:R-:W-:Y:S02]  /*9960*/  F2FP.F16.F32.PACK_AB R135, RZ, R135 ;  /* 0x00000087ff87723e */ /* 0x000fe400000000ff */
[----:B------:R-:W-:Y:S01]  /*9970*/  F2FP.F16.F32.PACK_AB R136, RZ, R136 ;  /* 0x00000088ff88723e */ /* 0x000fe200000000ff */
[----:B------:R-:W-:Y:S01]  /*9980*/  @P2 STG.E.U16 desc[UR36][R6.64+0x1b0], R134 ;  /* 0x0001b08606002986 */ /* 0x000fe2000c101524 */
[----:B------:R-:W-:-:S02]  /*9990*/  F2FP.F16.F32.PACK_AB R137, RZ, R137 ;  /* 0x00000089ff89723e */ /* 0x000fc400000000ff */
[C---:B------:R-:W-:Y:S01]  /*99a0*/  ISETP.GT.AND P1, PT, R0.reuse, 0x8, P1 ;  /* 0x000000080000780c */ /* 0x040fe20000f24270 */
[----:B------:R-:W-:Y:S01]  /*99b0*/  @P3 STG.E.U16 desc[UR36][R6.64+0x1b2], R135 ;  /* 0x0001b28706003986 */ /* 0x000fe2000c101524 */
[C---:B------:R-:W-:Y:S02]  /*99c0*/  ISETP.GT.AND P2, PT, R0.reuse, 0x8, P0 ;  /* 0x000000080000780c */ /* 0x040fe40000744270 */
[C---:B------:R-:W-:Y:S01]  /*99d0*/  ISETP.GT.AND P0, PT, R3.reuse, 0xe9, PT ;  /* 0x000000e90300780c */ /* 0x040fe20003f04270 */
[----:B------:R-:W-:Y:S01]  /*99e0*/  @P4 STG.E.U16 desc[UR36][R4.64+0x1c0], R136 ;  /* 0x0001c08804004986 */ /* 0x000fe2000c101524 */
[----:B------:R-:W-:Y:S02]  /*99f0*/  ISETP.GT.AND P4, PT, R3, 0xe8, PT ;  /* 0x000000e80300780c */ /* 0x000fe40003f84270 */
[----:B------:R-:W-:Y:S01]  /*9a00*/  F2FP.F16.F32.PACK_AB R138, RZ, R138 ;  /* 0x0000008aff8a723e */ /* 0x000fe200000000ff */
[----:B------:R-:W-:Y:S01]  /*9a10*/  @P5 STG.E.U16 desc[UR36][R4.64+0x1c2], R137 ;  /* 0x0001c28904005986 */ /* 0x000fe2000c101524 */
[----:B------:R-:W-:-:S02]  /*9a20*/  ISETP.GT.AND P5, PT, R0, RZ, P4 ;  /* 0x000000ff0000720c */ /* 0x000fc400027a4270 */
[----:B------:R-:W-:Y:S01]  /*9a30*/  F2FP.F16.F32.PACK_AB R139, RZ, R139 ;  /* 0x0000008bff8b723e */ /* 0x000fe200000000ff */
[----:B------:R-:W-:Y:S01]  /*9a40*/  @P1 STG.E.U16 desc[UR36][R6.64+0x1c0], R138 ;  /* 0x0001c08a06001986 */ /* 0x000fe2000c101524 */
[----:B------:R-:W-:Y:S02]  /*9a50*/  F2FP.F16.F32.PACK_AB R140, RZ, R140 ;  /* 0x0000008cff8c723e */ /* 0x000fe400000000ff */
[C---:B------:R-:W-:Y:S01]  /*9a60*/  ISETP.GT.AND P3, PT, R0.reuse, RZ, P0 ;  /* 0x000000ff0000720c */ /* 0x040fe20000764270 */
[----:B------:R-:W-:Y:S01]  /*9a70*/  @P2 STG.E.U16 desc[UR36][R6.64+0x1c2], R139 ;  /* 0x0001c28b06002986 */ /* 0x000fe2000c101524 */
[C---:B------:R-:W-:Y:S02]  /*9a80*/  ISETP.GT.AND P4, PT, R0.reuse, 0x8, P4 ;  /* 0x000000080000780c */ /* 0x040fe40002784270 */
[----:B------:R-:W-:Y:S02]  /*9a90*/  F2FP.F16.F32.PACK_AB R141, RZ, R141 ;  /* 0x0000008dff8d723e */ /* 0x000fe400000000ff */
[----:B------:R-:W-:Y:S01]  /*9aa0*/  F2FP.F16.F32.PACK_AB R142, RZ, R142 ;  /* 0x0000008eff8e723e */ /* 0x000fe200000000ff */
[----:B------:R-:W-:Y:S01]  /*9ab0*/  @P5 STG.E.U16 desc[UR36][R4.64+0x1d0], R140 ;  /* 0x0001d08c04005986 */ /* 0x000fe2000c101524 */
[----:B------:R-:W-:-:S02]  /*9ac0*/  ISETP.GT.AND P5, PT, R0, 0x8, P0 ;  /* 0x000000080000780c */ /* 0x000fc400007a4270 */
[----:B------:R-:W-:Y:S02]  /*9ad0*/  F2FP.F16.F32.PACK_AB R143, RZ, R143 ;  /* 0x0000008fff8f723e */ /* 0x000fe400000000ff */
[C---:B------:R-:W-:Y:S01]  /*9ae0*/  ISETP.GT.AND P0, PT, R3.reuse, 0xf1, PT ;  /* 0x000000f10300780c */ /* 0x040fe20003f04270 */
[----:B------:R-:W-:Y:S01]  /*9af0*/  @P3 STG.E.U16 desc[UR36][R4.64+0x1d2], R141 ;  /* 0x0001d28d04003986 */ /* 0x000fe2000c101524 */
[----:B------:R-:W-:Y:S02]  /*9b00*/  ISETP.GT.AND P3, PT, R3, 0xf0, PT ;  /* 0x000000f00300780c */ /* 0x000fe40003f64270 */
[----:B------:R-:W-:Y:S01]  /*9b10*/  F2FP.F16.F32.PACK_AB R144, RZ, R144 ;  /* 0x00000090ff90723e */ /* 0x000fe200000000ff */
[----:B------:R-:W-:Y:S01]  /*9b20*/  @P4 STG.E.U16 desc[UR36][R6.64+0x1d0], R142 ;  /* 0x0001d08e06004986 */ /* 0x000fe2000c101524 */
[C---:B------:R-:W-:Y:S02]  /*9b30*/  ISETP.GT.AND P4, PT, R0.reuse, RZ, P3 ;  /* 0x000000ff0000720c */ /* 0x040fe40001f84270 */
[----:B------:R-:W-:Y:S01]  /*9b40*/  F2FP.F16.F32.PACK_AB R145, RZ, R145 ;  /* 0x00000091ff91723e */ /* 0x000fe200000000ff */
[----:B------:R-:W-:Y:S01]  /*9b50*/  @P5 STG.E.U16 desc[UR36][R6.64+0x1d2], R143 ;  /* 0x0001d28f06005986 */ /* 0x000fe2000c101524 */
[----:B------:R-:W-:-:S02]  /*9b60*/  ISETP.GT.AND P5, PT, R0, RZ, P0 ;  /* 0x000000ff0000720c */ /* 0x000fc400007a4270 */
[C---:B------:R-:W-:Y:S02]  /*9b70*/  ISETP.GT.AND P2, PT, R3.reuse, 0xf8, PT ;  /* 0x000000f80300780c */ /* 0x040fe40003f44270 */
[----:B------:R-:W-:Y:S02]  /*9b80*/  ISETP.GT.AND P1, PT, R3, 0xf9, PT ;  /* 0x000000f90300780c */ /* 0x000fe40003f24270 */
[C---:B------:R-:W-:Y:S02]  /*9b90*/  ISETP.GT.AND P3, PT, R0.reuse, 0x8, P3 ;  /* 0x000000080000780c */ /* 0x040fe40001f64270 */
[C---:B------:R-:W-:Y:S01]  /*9ba0*/  ISETP.GT.AND P0, PT, R0.reuse, 0x8, P0 ;  /* 0x000000080000780c */ /* 0x040fe20000704270 */
[----:B------:R-:W-:Y:S01]  /*9bb0*/  @P4 STG.E.U16 desc[UR36][R4.64+0x1e0], R144 ;  /* 0x0001e09004004986 */ /* 0x000fe2000c101524 */
[C---:B------:R-:W-:Y:S02]  /*9bc0*/  ISETP.GT.AND P4, PT, R0.reuse, RZ, P1 ;  /* 0x000000ff0000720c */ /* 0x040fe40000f84270 */
[----:B------:R-:W-:Y:S01]  /*9bd0*/  F2FP.F16.F32.PACK_AB R146, RZ, R146 ;  /* 0x00000092ff92723e */ /* 0x000fe200000000ff */
[----:B------:R-:W-:Y:S01]  /*9be0*/  @P5 STG.E.U16 desc[UR36][R4.64+0x1e2], R145 ;  /* 0x0001e29104005986 */ /* 0x000fe2000c101524 */
[----:B------:R-:W-:-:S02]  /*9bf0*/  ISETP.GT.AND P5, PT, R0, RZ, P2 ;  /* 0x000000ff0000720c */ /* 0x000fc400017a4270 */
[C---:B------:R-:W-:Y:S02]  /*9c00*/  ISETP.GT.AND P2, PT, R0.reuse, 0x8, P2 ;  /* 0x000000080000780c */ /* 0x040fe40001744270 */
[----:B------:R-:W-:Y:S01]  /*9c10*/  F2FP.F16.F32.PACK_AB R147, RZ, R147 ;  /* 0x00000093ff93723e */ /* 0x000fe200000000ff */
[----:B------:R-:W-:Y:S01]  /*9c20*/  @P3 STG.E.U16 desc[UR36][R6.64+0x1e0], R146 ;  /* 0x0001e09206003986 */ /* 0x000fe2000c101524 */
[----:B------:R-:W-:Y:S02]  /*9c30*/  ISETP.GT.AND P1, PT, R0, 0x8, P1 ;  /* 0x000000080000780c */ /* 0x000fe40000f24270 */
[----:B------:R-:W-:Y:S01]  /*9c40*/  F2FP.F16.F32.PACK_AB R148, RZ, R148 ;  /* 0x00000094ff94723e */ /* 0x000fe200000000ff */
[----:B------:R-:W-:Y:S01]  /*9c50*/  @P0 STG.E.U16 desc[UR36][R6.64+0x1e2], R147 ;  /* 0x0001e29306000986 */ /* 0x000fe2000c101524 */
[----:B------:R-:W-:Y:S02]  /*9c60*/  F2FP.F16.F32.PACK_AB R149, RZ, R149 ;  /* 0x00000095ff95723e */ /* 0x000fe400000000ff */
[----:B------:R-:W-:Y:S01]  /*9c70*/  F2FP.F16.F32.PACK_AB R150, RZ, R150 ;  /* 0x00000096ff96723e */ /* 0x000fe200000000ff */
[----:B------:R-:W-:Y:S01]  /*9c80*/  @P5 STG.E.U16 desc[UR36][R4.64+0x1f0], R148 ;  /* 0x0001f09404005986 */ /* 0x000fe2000c101524 */
[----:B------:R-:W-:-:S03]  /*9c90*/  F2FP.F16.F32.PACK_AB R151, RZ, R151 ;  /* 0x00000097ff97723e */ /* 0x000fc600000000ff */
[----:B------:R0:W-:Y:S02]  /*9ca0*/  @P4 STG.E.U16 desc[UR36][R4.64+0x1f2], R149 ;  /* 0x0001f29504004986 */ /* 0x0001e4000c101524 */
[----:B0-----:R-:W-:Y:S02]  /*9cb0*/  @P2 IMAD.MOV.U32 R4, RZ, RZ, R6 ;  /* 0x000000ffff042224 */ /* 0x001fe400078e0006 */
[----:B------:R-:W-:-:S05]  /*9cc0*/  @P2 IMAD.MOV.U32 R5, RZ, RZ, R7 ;  /* 0x000000ffff052224 */ /* 0x000fca00078e0007 */
[----:B------:R0:W-:Y:S04]  /*9cd0*/  @P2 STG.E.U16 desc[UR36][R4.64+0x1f0], R150 ;  /* 0x0001f09604002986 */ /* 0x0001e8000c101524 */
[----:B------:R0:W-:Y:S02]  /*9ce0*/  @P1 STG.E.U16 desc[UR36][R6.64+0x1f2], R151 ;  /* 0x0001f29706001986 */ /* 0x0001e4000c101524 */
.L_x_282:
[----:B------:R-:W-:Y:S05]  /*9cf0*/  BSYNC B0 ;  /* 0x0000000000007941 */ /* 0x000fea0003800000 */
.L_x_28:
[----:B------:R-:W-:Y:S01]  /*9d00*/  ULDC UR4, c[0x0][0xc] ;  /* 0x0000030000047ab9 */ /* 0x000fe20000000800 */
[----:B------:R-:W-:Y:S01]  /*9d10*/  ULDC UR5, c[0x0][0x10] ;  /* 0x0000040000057ab9 */ /* 0x000fe20000000800 */
[----:B0-----:R-:W0:Y:S01]  /*9d20*/  LDC R3, c[0x0][0x14] ;  /* 0x00000500ff037b82 */ /* 0x001e220000000800 */
[----:B------:R-:W-:Y:S01]  /*9d30*/  UIMAD.WIDE.U32 UR4, UR4, UR5, URZ ;  /* 0x00000005040472a5 */ /* 0x000fe2000f8e003f */
[----:B------:R-:W-:Y:S01]  /*9d40*/  PRMT R0, RZ, 0x7610, R0 ;  /* 0x00007610ff007816 */ /* 0x000fe20000000000 */
[----:B----45:R-:W-:Y:S02]  /*9d50*/  IMAD.MOV.U32 R152, RZ, RZ, -0x1 ;  /* 0xffffffffff987424 */ /* 0x030fe400078e00ff */
[----:B------:R-:W-:Y:S02]  /*9d60*/  IMAD.MOV.U32 R23, RZ, RZ, -0x1 ;  /* 0xffffffffff177424 */ /* 0x000fe400078e00ff */
[----:B0-----:R-:W-:-:S04]  /*9d70*/  IMAD.WIDE.U32 R16, R3, UR4, R16 ;  /* 0x0000000403107c25 */ /* 0x001fc8000f8e0010 */
[----:B------:R-:W-:Y:S01]  /*9d80*/  IMAD R3, R3, UR5, RZ ;  /* 0x0000000503037c24 */ /* 0x000fe2000f8e02ff */
[----:B------:R-:W-:Y:S02]  /*9d90*/  ULDC.64 UR4, c[0x0][0x650] ;  /* 0x0001940000047ab9 */ /* 0x000fe40000000a00 */
[----:B------:R-:W-:Y:S01]  /*9da0*/  ISETP.GE.U32.AND P0, PT, R16, UR4, PT ;  /* 0x0000000410007c0c */ /* 0x000fe2000bf06070 */
[----:B------:R-:W-:-:S05]  /*9db0*/  IMAD.IADD R17, R17, 0x1, R3 ;  /* 0x0000000111117824 */ /* 0x000fca00078e0203 */
[----:B------:R-:W-:-:S13]  /*9dc0*/  ISETP.GE.U32.AND.EX P0, PT, R17, UR5, PT, P0 ;  /* 0x0000000511007c0c */ /* 0x000fda000bf06100 */
[----:B------:R-:W-:Y:S05]  /*9dd0*/  @P0 BRA `(.L_x_283) ;  /* 0x0000000400640947 */ /* 0x000fea0003800000 */
[----:B------:R-:W0:Y:S01]  /*9de0*/  S2R R12, SR_CTAID.X ;  /* 0x00000000000c7919 */ /* 0x000e220000002500 */
[----:B------:R-:W4:Y:S01]  /*9df0*/  LDC.64 R10, c[0x0][0x628] ;  /* 0x00018a00ff0a7b82 */ /* 0x000f220000000a00 */
[----:B------:R-:W-:Y:S01]  /*9e00*/  ULDC UR4, c[0x0][0x150] ;  /* 0x0000540000047ab9 */ /* 0x000fe20000000800 */
[----:B-123--:R-:W-:Y:S01]  /*9e10*/  IMAD.MOV.U32 R8, RZ, RZ, R16 ;  /* 0x000000ffff087224 */ /* 0x00efe200078e0010 */
[----:B------:R-:W1:Y:S01]  /*9e20*/  S2R R24, SR_CTAID.Y ;  /* 0x0000000000187919 */ /* 0x000e620000002600 */
[----:B------:R-:W-:-:S04]  /*9e30*/  IMAD.MOV.U32 R9, RZ, RZ, R17 ;  /* 0x000000ffff097224 */ /* 0x000fc800078e0011 */
[----:B------:R-:W2:Y:S08]  /*9e40*/  LDC R21, c[0x0][0x144] ;  /* 0x00005100ff157b82 */ /* 0x000eb00000000800 */
[----:B------:R-:W3:Y:S08]  /*9e50*/  LDC R0, c[0x0][0x630] ;  /* 0x00018c00ff007b82 */ /* 0x000ef00000000800 */
[----:B------:R-:W1:Y:S01]  /*9e60*/  LDC.64 R14, c[0x0][0x620] ;  /* 0x00018800ff0e7b82 */ /* 0x000e620000000a00 */
[----:B----4-:R-:W-:-:S04]  /*9e70*/  ISETP.NE.U32.AND P0, PT, R10, RZ, PT ;  /* 0x000000ff0a00720c */ /* 0x010fc80003f05070 */
[----:B------:R-:W-:Y:S02]  /*9e80*/  ISETP.NE.AND.EX P0, PT, R11, RZ, PT, P0 ;  /* 0x000000ff0b00720c */ /* 0x000fe40003f05300 */
[----:B0-----:R-:W-:-:S05]  /*9e90*/  I2FP.F32.U32 R3, R12 ;  /* 0x0000000c00037245 */ /* 0x001fca0000201000 */
[----:B------:R-:W-:-:S04]  /*9ea0*/  FMUL R3, R3, UR4 ;  /* 0x0000000403037c20 */ /* 0x000fc80008400000 */
[----:B------:R0:W4:Y:S02]  /*9eb0*/  F2I.U32.TRUNC.NTZ R20, R3 ;  /* 0x0000000300147305 */ /* 0x000124000020f000 */
[----:B--23--:R-:W-:Y:S05]  /*9ec0*/  @!P0 BRA `(.L_x_284) ;  /* 0x0000000000288947 */ /* 0x00cfea0003800000 */
[----:B0-----:R-:W0:Y:S02]  /*9ed0*/  LDC R3, c[0x0][0x634] ;  /* 0x00018d00ff037b82 */ /* 0x001e240000000800 */
        /* <DEDUP_REMOVED lines=9> */
.L_x_284:
[----:B------:R-:W2:Y:S01]  /*9f70*/  LDC.64 R30, c[0x0][0x640] ;  /* 0x00019000ff1e7b82 */ /* 0x000ea20000000a00 */
[-CC-:B------:R-:W-:Y:S01]  /*9f80*/  SHF.R.U64 R23, R8, R0.reuse, R9.reuse ;  /* 0x0000000008177219 */ /* 0x180fe20000001209 */
[----:B----4-:R-:W-:Y:S01]  /*9f90*/  IMAD.MOV R20, RZ, RZ, -R20 ;  /* 0x000000ffff147224 */ /* 0x010fe200078e0a14 */
[----:B------:R-:W-:Y:S01]  /*9fa0*/  SHF.R.U32.HI R0, RZ, R0, R9 ;  /* 0x00000000ff007219 */ /* 0x000fe20000011609 */
[----:B------:R-:W-:Y:S01]  /*9fb0*/  ULDC UR4, c[0x0][0x154] ;  /* 0x0000550000047ab9 */ /* 0x000fe20000000800 */
[----:B0-----:R-:W-:Y:S01]  /*9fc0*/  IADD3 R3, P0, RZ, -R23, RZ ;  /* 0x80000017ff037210 */ /* 0x001fe20007f1e0ff */
[----:B------:R-:W-:Y:S02]  /*9fd0*/  IMAD R26, R21, R20, R12 ;  /* 0x00000014151a7224 */ /* 0x000fe400078e020c */
[----:B------:R-:W0:Y:S01]  /*9fe0*/  LDC R6, c[0x0][0x618] ;  /* 0x00018600ff067b82 */ /* 0x000e220000000800 */
[----:B------:R-:W-:Y:S02]  /*9ff0*/  IMAD.MOV.U32 R7, RZ, RZ, 0x1 ;  /* 0x00000001ff077424 */ /* 0x000fe400078e00ff */
[----:B------:R-:W-:-:S04]  /*a000*/  IMAD.X R5, RZ, RZ, ~R0, P0 ;  /* 0x000000ffff057224 */ /* 0x000fc800000e0e00 */
[-C--:B-1----:R-:W-:Y:S01]  /*a010*/  IMAD R0, R5, R14.reuse, RZ ;  /* 0x0000000e05007224 */ /* 0x082fe200078e02ff */
[----:B------:R-:W1:Y:S01]  /*a020*/  LDC R8, c[0x0][0x608] ;  /* 0x00018200ff087b82 */ /* 0x000e620000000800 */
[----:B------:R-:W-:-:S04]  /*a030*/  IMAD.WIDE.U32 R4, R3, R14, R16 ;  /* 0x0000000e03047225 */ /* 0x000fc800078e0010 */
[----:B------:R-:W-:Y:S01]  /*a040*/  IMAD R3, R3, R15, R0 ;  /* 0x0000000f03037224 */ /* 0x000fe200078e0200 */
[----:B------:R-:W-:Y:S02]  /*a050*/  I2FP.F32.U32 R0, R24 ;  /* 0x0000001800007245 */ /* 0x000fe40000201000 */
[----:B------:R-:W3:Y:S01]  /*a060*/  LDC R28, c[0x0][0x658] ;  /* 0x00019600ff1c7b82 */ /* 0x000ee20000000800 */
[----:B------:R-:W-:Y:S01]  /*a070*/  IMAD.IADD R3, R5, 0x1, R3 ;  /* 0x0000000105037824 */ /* 0x000fe200078e0203 */
[----:B--2---:R-:W-:Y:S01]  /*a080*/  ISETP.NE.U32.AND P0, PT, R30, RZ, PT ;  /* 0x000000ff1e00720c */ /* 0x004fe20003f05070 */
[----:B------:R-:W-:Y:S01]  /*a090*/  FMUL R0, R0, UR4 ;  /* 0x0000000400007c20 */ /* 0x000fe20008400000 */
[----:B------:R-:W-:Y:S02]  /*a0a0*/  IMAD.MOV.U32 R5, RZ, RZ, -0x1 ;  /* 0xffffffffff057424 */ /* 0x000fe400078e00ff */
[----:B------:R-:W-:Y:S01]  /*a0b0*/  ISETP.NE.AND.EX P0, PT, R31, RZ, PT, P0 ;  /* 0x000000ff1f00720c */ /* 0x000fe20003f05300 */
[----:B------:R2:W4:Y:S01]  /*a0c0*/  F2I.U32.TRUNC.NTZ R13, R0 ;  /* 0x00000000000d7305 */ /* 0x000522000020f000 */
[----:B------:R-:W2:Y:S01]  /*a0d0*/  LDC R15, c[0x0][0x148] ;  /* 0x00005200ff0f7b82 */ /* 0x000ea20000000800 */
[----:B0-----:R-:W-:-:S02]  /*a0e0*/  SHF.R.U64 R12, R4, R6, R3 ;  /* 0x00000006040c7219 */ /* 0x001fc40000001203 */
[----:B------:R-:W-:-:S05]  /*a0f0*/  SHF.R.U32.HI R3, RZ, R6, R3 ;  /* 0x00000006ff037219 */ /* 0x000fca0000011603 */
[----:B------:R-:W0:Y:S01]  /*a100*/  LDC R20, c[0x0][0x600] ;  /* 0x00018000ff147b82 */ /* 0x000e220000000800 */
[-CC-:B-1----:R-:W-:Y:S02]  /*a110*/  SHF.R.U64 R10, R12, R8.reuse, R3.reuse ;  /* 0x000000080c0a7219 */ /* 0x182fe40000001203 */
[----:B------:R-:W-:-:S05]  /*a120*/  SHF.R.U32.HI R3, RZ, R8, R3 ;  /* 0x00000008ff037219 */ /* 0x000fca0000011603 */
[----:B------:R-:W1:Y:S01]  /*a130*/  LDC R21, c[0x0][0x648] ;  /* 0x00019200ff157b82 */ /* 0x000e620000000800 */
[-C--:B---3--:R-:W-:Y:S02]  /*a140*/  SHF.L.U32 R4, R5, R28.reuse, RZ ;  /* 0x0000001c05047219 */ /* 0x088fe400000006ff */
[-CC-:B------:R-:W-:Y:S02]  /*a150*/  SHF.R.U64 R14, R10, R28.reuse, R3.reuse ;  /* 0x0000001c0a0e7219 */ /* 0x180fe40000001203 */
[----:B------:R-:W-:Y:S02]  /*a160*/  SHF.R.U32.HI R5, RZ, R28, R3 ;  /* 0x0000001cff057219 */ /* 0x000fe40000011603 */
[----:B------:R-:W-:Y:S01]  /*a170*/  LOP3.LUT R153, RZ, R4, RZ, 0x33, !PT ;  /* 0x00000004ff997212 */ /* 0x000fe200078e33ff */
[----:B------:R-:W3:Y:S01]  /*a180*/  LDC R25, c[0x0][0x638] ;  /* 0x00018e00ff197b82 */ /* 0x000ee20000000800 */
[----:B------:R-:W-:Y:S01]  /*a190*/  SHF.L.U32 R28, R7, R28, RZ ;  /* 0x0000001c071c7219 */ /* 0x000fe200000006ff */
[----:B------:R-:W-:-:S06]  /*a1a0*/  IMAD.MOV.U32 R4, RZ, RZ, R14 ;  /* 0x000000ffff047224 */ /* 0x000fcc00078e000e */
[----:B------:R-:W0:Y:S01]  /*a1b0*/  LDC R27, c[0x0][0x610] ;  /* 0x00018400ff1b7b82 */ /* 0x000e220000000800 */
[----:B----4-:R-:W-:Y:S05]  /*a1c0*/  @!P0 BRA `(.L_x_285) ;  /* 0x0000000000288947 */ /* 0x010fea0003800000 */
[----:B------:R-:W4:Y:S02]  /*a1d0*/  LDC R3, c[0x0][0x64c] ;  /* 0x00019300ff037b82 */ /* 0x000f240000000800 */
[----:B----4-:R-:W-:-:S05]  /*a1e0*/  IADD3 R3, P0, R14, R3, RZ ;  /* 0x000000030e037210 */ /* 0x010fca0007f1e0ff */
        /* <DEDUP_REMOVED lines=8> */
.L_x_285:
[----:B------:R-:W-:Y:S01]  /*a270*/  ISETP.NE.AND P0, PT, R2, 0x1, PT ;  /* 0x000000010200780c */ /* 0x000fe20003f05270 */
[----:B------:R-:W-:Y:S01]  /*a280*/  IMAD.MOV R13, RZ, RZ, -R13 ;  /* 0x000000ffff0d7224 */ /* 0x000fe200078e0a0d */
[----:B-12---:R-:W-:Y:S01]  /*a290*/  SHF.R.U64 R0, R4, R21, R5 ;  /* 0x0000001504007219 */ /* 0x006fe20000001205 */
[----:B0-----:R-:W-:Y:S01]  /*a2a0*/  VIADD R5, R20, 0xffffffff ;  /* 0xffffffff14057836 */ /* 0x001fe20000000000 */
[----:B------:R-:W-:-:S03]  /*a2b0*/  LOP3.LUT R153, R10, R153, RZ, 0xc0, !PT ;  /* 0x000000990a997212 */ /* 0x000fc600078ec0ff */
[----:B------:R-:W-:Y:S01]  /*a2c0*/  IMAD.MOV R3, RZ, RZ, -R0 ;  /* 0x000000ffff037224 */ /* 0x000fe200078e0a00 */
[----:B------:R-:W-:Y:S01]  /*a2d0*/  LOP3.LUT R5, R12, R5, RZ, 0xc0, !PT ;  /* 0x000000050c057212 */ /* 0x000fe200078ec0ff */
[----:B------:R-:W-:Y:S02]  /*a2e0*/  IMAD R153, R28, R0, R153 ;  /* 0x000000001c997224 */ /* 0x000fe400078e0299 */
[----:B---3--:R-:W-:Y:S02]  /*a2f0*/  IMAD R0, R3, R25, R14 ;  /* 0x0000001903007224 */ /* 0x008fe400078e020e */
[----:B------:R-:W-:Y:S02]  /*a300*/  @P0 IMAD R26, R15, R13, R24 ;  /* 0x0000000d0f1a0224 */ /* 0x000fe400078e0218 */
[----:B------:R-:W-:Y:S02]  /*a310*/  IMAD R4, R0, R20, R5 ;  /* 0x0000001400047224 */ /* 0x000fe400078e0205 */
[----:B------:R-:W-:-:S02]  /*a320*/  IMAD R153, R153, R27, R26 ;  /* 0x0000001b99997224 */ /* 0x000fc400078e021a */
[----:B------:R-:W-:-:S03]  /*a330*/  IMAD.MOV.U32 R3, RZ, RZ, 0x1 ;  /* 0x00000001ff037424 */ /* 0x000fc600078e00ff */
[----:B------:R-:W-:Y:S02]  /*a340*/  SEL R152, R4, R153, !P0 ;  /* 0x0000009904987207 */ /* 0x000fe40004000000 */
[----:B------:R-:W-:Y:S02]  /*a350*/  PRMT R0, R3, 0x7610, R0 ;  /* 0x0000761003007816 */ /* 0x000fe40000000000 */
[----:B------:R-:W-:-:S07]  /*a360*/  SEL R153, R153, R4, !P0 ;  /* 0x0000000499997207 */ /* 0x000fce0004000000 */
.L_x_283:
[----:B------:R-:W-:-:S13]  /*a370*/  LOP3.LUT P0, RZ, R0, 0xff, RZ, 0xc0, !PT ;  /* 0x000000ff00ff7812 */ /* 0x000fda000780c0ff */
[----:B------:R-:W-:Y:S05]  /*a380*/  @P0 BRA `(.L_x_286) ;  /* 0xffffff6800f00947 */ /* 0x000fea000383ffff */
[----:B------:R-:W-:Y:S05]  /*a390*/  EXIT ;  /* 0x000000000000794d */ /* 0x000fea0003800000 */
.L_x_3:
[----:B0-----:R-:W-:Y:S01]  /*a3a0*/  ULDC.64 UR4, c[0x0][0x650] ;  /* 0x0001940000047ab9 */ /* 0x001fe20000000a00 */
        /* <DEDUP_REMOVED lines=25> */
.L_x_288:
[--C-:B------:R-:W-:Y:S01]  /*a540*/  SHF.R.U64 R12, R10, R14, R11.reuse ;  /* 0x0000000e0a0c7219 */ /* 0x100fe2000000120b */
[----:B------:R-:W0:Y:S01]  /*a550*/  LDC R22, c[0x0][0x618] ;  /* 0x00018600ff167b82 */ /* 0x000e220000000800 */
[----:B------:R-:W-:Y:S01]  /*a560*/  I2FP.F32.U32 R6, R4 ;  /* 0x0000000400067245 */ /* 0x000fe20000201000 */
[----:B------:R-:W-:Y:S01]  /*a570*/  ULDC UR4, c[0x0][0x150] ;  /* 0x0000540000047ab9 */ /* 0x000fe20000000800 */
[----:B------:R-:W-:Y:S02]  /*a580*/  SHF.R.U32.HI R5, RZ, R14, R11 ;  /* 0x0000000eff057219 */ /* 0x000fe4000001160b */
[----:B------:R-:W-:Y:S01]  /*a590*/  IADD3 R9, P0, RZ, -R12, RZ ;  /* 0x8000000cff097210 */ /* 0x000fe20007f1e0ff */
[----:B------:R-:W-:Y:S01]  /*a5a0*/  FMUL R11, R6, UR4 ;  /* 0x00000004060b7c20 */ /* 0x000fe20008400000 */
[----:B------:R-:W-:Y:S01]  /*a5b0*/  ULDC UR4, c[0x0][0x154] ;  /* 0x0000550000047ab9 */ /* 0x000fe20000000800 */
[----:B------:R-:W1:Y:S02]  /*a5c0*/  LDC.64 R24, c[0x0][0x640] ;  /* 0x00019000ff187b82 */ /* 0x000e640000000a00 */
[----:B------:R-:W-:-:S02]  /*a5d0*/  IMAD.X R5, RZ, RZ, ~R5, P0 ;  /* 0x000000ffff057224 */ /* 0x000fc400000e0e05 */
[----:B------:R-:W2:Y:S01]  /*a5e0*/  F2I.U32.TRUNC.NTZ R11, R11 ;  /* 0x0000000b000b7305 */ /* 0x000ea2000020f000 */
[----:B------:R-:W-:-:S03]  /*a5f0*/  IMAD.WIDE.U32 R6, R9, R20, R16 ;  /* 0x0000001409067225 */ /* 0x000fc600078e0010 */
[----:B------:R-:W3:Y:S01]  /*a600*/  LDC R13, c[0x0][0x144] ;  /* 0x00005100ff0d7b82 */ /* 0x000ee20000000800 */
[----:B------:R-:W-:-:S04]  /*a610*/  IMAD R8, R5, R20, RZ ;  /* 0x0000001405087224 */ /* 0x000fc800078e02ff */
[----:B------:R-:W-:Y:S02]  /*a620*/  IMAD R5, R9, R21, R8 ;  /* 0x0000001509057224 */ /* 0x000fe400078e0208 */
[----:B------:R-:W-:Y:S01]  /*a630*/  IMAD.MOV.U32 R8, RZ, RZ, -0x1 ;  /* 0xffffffffff087424 */ /* 0x000fe200078e00ff */
[----:B------:R-:W4:Y:S01]  /*a640*/  LDC R14, c[0x0][0x608] ;  /* 0x00018200ff0e7b82 */ /* 0x000f220000000800 */
[----:B------:R-:W-:Y:S01]  /*a650*/  IMAD.IADD R5, R7, 0x1, R5 ;  /* 0x0000000107057824 */ /* 0x000fe200078e0205 */
[----:B------:R-:W-:-:S04]  /*a660*/  I2FP.F32.U32 R7, R3 ;  /* 0x0000000300077245 */ /* 0x000fc80000201000 */
[-C--:B0-----:R-:W-:Y:S01]  /*a670*/  SHF.R.U64 R10, R6, R22.reuse, R5 ;  /* 0x00000016060a7219 */ /* 0x081fe20000001205 */
[----:B--2---:R-:W-:Y:S01]  /*a680*/  IMAD.MOV R6, RZ, RZ, -R11 ;  /* 0x000000ffff067224 */ /* 0x004fe200078e0a0b */
[----:B------:R-:W0:Y:S01]  /*a690*/  LDC R9, c[0x0][0x658] ;  /* 0x00019600ff097b82 */ /* 0x000e220000000800 */
[----:B-1----:R-:W-:Y:S01]  /*a6a0*/  ISETP.NE.U32.AND P0, PT, R24, RZ, PT ;  /* 0x000000ff1800720c */ /* 0x002fe20003f05070 */
[----:B------:R-:W-:Y:S01]  /*a6b0*/  FMUL R7, R7, UR4 ;  /* 0x0000000407077c20 */ /* 0x000fe20008400000 */
[----:B------:R-:W-:Y:S02]  /*a6c0*/  SHF.R.U32.HI R5, RZ, R22, R5 ;  /* 0x00000016ff057219 */ /* 0x000fe40000011605 */
[----:B------:R-:W-:-:S03]  /*a6d0*/  ISETP.NE.AND.EX P0, PT, R25, RZ, PT, P0 ;  /* 0x000000ff1900720c */ /* 0x000fc60003f05300 */
[----:B------:R-:W1:Y:S01]  /*a6e0*/  LDC R20, c[0x0][0x148] ;  /* 0x00005200ff147b82 */ /* 0x000e620000000800 */
[----:B---3--:R-:W-:Y:S02]  /*a6f0*/  IMAD R23, R13, R6, R4 ;  /* 0x000000060d177224 */ /* 0x008fe400078e0204 */
[----:B------:R-:W-:-:S05]  /*a700*/  IMAD.MOV.U32 R6, RZ, RZ, 0x1 ;  /* 0x00000001ff067424 */ /* 0x000fca00078e00ff */
[----:B------:R-:W2:Y:S01]  /*a710*/  LDC R21, c[0x0][0x600] ;  /* 0x00018000ff157b82 */ /* 0x000ea20000000800 */
[-CC-:B----4-:R-:W-:Y:S02]  /*a720*/  SHF.R.U64 R13, R10, R14.reuse, R5.reuse ;  /* 0x0000000e0a0d7219 */ /* 0x190fe40000001205 */
[----:B------:R-:W-:Y:S02]  /*a730*/  SHF.R.U32.HI R4, RZ, R14, R5 ;  /* 0x0000000eff047219 */ /* 0x000fe40000011605 */
[----:B------:R3:W4:Y:S03]  /*a740*/  F2I.U32.TRUNC.NTZ R14, R7 ;  /* 0x00000007000e7305 */ /* 0x000726000020f000 */
[----:B------:R-:W1:Y:S01]  /*a750*/  LDC R26, c[0x0][0x648] ;  /* 0x00019200ff1a7b82 */ /* 0x000e620000000800 */
[-C--:B0-----:R-:W-:Y:S02]  /*a760*/  SHF.R.U64 R15, R13, R9.reuse, R4 ;  /* 0x000000090d0f7219 */ /* 0x081fe40000001204 */
[----:B------:R-:W-:-:S02]  /*a770*/  SHF.L.U32 R8, R8, R9, RZ ;  /* 0x0000000908087219 */ /* 0x000fc400000006ff */
[-C--:B------:R-:W-:Y:S01]  /*a780*/  SHF.R.U32.HI R5, RZ, R9.reuse, R4 ;  /* 0x00000009ff057219 */ /* 0x080fe20000011604 */
[----:B------:R-:W-:Y:S01]  /*a790*/  IMAD.MOV.U32 R4, RZ, RZ, R15 ;  /* 0x000000ffff047224 */ /* 0x000fe200078e000f */
[----:B------:R-:W-:Y:S01]  /*a7a0*/  SHF.L.U32 R22, R6, R9, RZ ;  /* 0x0000000906167219 */ /* 0x000fe200000006ff */
[----:B------:R-:W0:Y:S01]  /*a7b0*/  LDC R27, c[0x0][0x638] ;  /* 0x00018e00ff1b7b82 */ /* 0x000e220000000800 */
[----:B------:R-:W-:-:S07]  /*a7c0*/  LOP3.LUT R28, RZ, R8, RZ, 0x33, !PT ;  /* 0x00000008ff1c7212 */ /* 0x000fce00078e33ff */
        /* <DEDUP_REMOVED lines=12> */
.L_x_289:
[----:B------:R-:W-:Y:S01]  /*a890*/  ISETP.NE.AND P0, PT, R2, 0x1, PT ;  /* 0x000000010200780c */ /* 0x000fe20003f05270 */
[----:B--2---:R-:W-:Y:S01]  /*a8a0*/  VIADD R7, R21, 0xffffffff ;  /* 0xffffffff15077836 */ /* 0x004fe20000000000 */
[----:B-1----:R-:W-:Y:S01]  /*a8b0*/  SHF.R.U64 R5, R4, R26, R5 ;  /* 0x0000001a04057219 */ /* 0x002fe20000001205 */
[----:B------:R-:W-:Y:S01]  /*a8c0*/  IMAD.MOV R14, RZ, RZ, -R14 ;  /* 0x000000ffff0e7224 */ /* 0x000fe200078e0a0e */
[----:B------:R-:W-:Y:S01]  /*a8d0*/  LOP3.LUT R4, R13, R28, RZ, 0xc0, !PT ;  /* 0x0000001c0d047212 */ /* 0x000fe200078ec0ff */
[----:B------:R-:W-:Y:S01]  /*a8e0*/  IMAD.MOV.U32 R8, RZ, RZ, R12 ;  /* 0x000000ffff087224 */ /* 0x000fe200078e000c */
[----:B------:R-:W-:Y:S01]  /*a8f0*/  LOP3.LUT R10, R10, R7, RZ, 0xc0, !PT ;  /* 0x000000070a0a7212 */ /* 0x000fe200078ec0ff */
[----:B------:R-:W-:Y:S02]  /*a900*/  IMAD.MOV R6, RZ, RZ, -R5 ;  /* 0x000000ffff067224 */ /* 0x000fe400078e0a05 */
[----:B------:R-:W-:-:S04]  /*a910*/  IMAD R4, R22, R5, R4 ;  /* 0x0000000516047224 */ /* 0x000fc800078e0204 */
[----:B------:R-:W-:Y:S02]  /*a920*/  @P0 IMAD R23, R20, R14, R3 ;  /* 0x0000000e14170224 */ /* 0x000fe400078e0203 */
[----:B0-----:R-:W-:Y:S02]  /*a930*/  IMAD R3, R6, R27, R15 ;  /* 0x0000001b06037224 */ /* 0x001fe400078e020f */
[----:B------:R-:W-:Y:S02]  /*a940*/  IMAD R7, R4, R29, R23 ;  /* 0x0000001d04077224 */ /* 0x000fe400078e0217 */
[----:B------:R-:W-:Y:S02]  /*a950*/  IMAD R4, R3, R21, R10 ;  /* 0x0000001503047224 */ /* 0x000fe400078e020a */
[----:B------:R-:W-:-:S03]  /*a960*/  IMAD.MOV.U32 R6, RZ, RZ, 0x1 ;  /* 0x00000001ff067424 */ /* 0x000fc600078e00ff */
[----:B------:R-:W-:Y:S02]  /*a970*/  SEL R9, R4, R7, !P0 ;  /* 0x0000000704097207 */ /* 0x000fe40004000000 */
[----:B------:R-:W-:-:S07]  /*a980*/  SEL R7, R7, R4, !P0 ;  /* 0x0000000407077207 */ /* 0x000fce0004000000 */
.L_x_287:
[----:B------:R-:W-:-:S08]  /*a990*/  NOP ;  /* 0x0000000000007918 */ /* 0x000fd00000000000 */
[----:B------:R-:W0:-:S00]  /*a9a0*/  USETMAXREG.DEALLOC.CTAPOOL 0x28 ;  /* 0x00000028000079c8 */ /* 0x000e0000080e0500 */
[----:B0-----:R-:W-:-:S13]  /*a9b0*/  ISETP.NE.AND P0, PT, R0, RZ, PT ;  /* 0x000000ff0000720c */ /* 0x001fda0003f05270 */
[----:B------:R-:W-:Y:S05]  /*a9c0*/  @P0 EXIT ;  /* 0x000000000000094d */ /* 0x000fea0003800000 */
[----:B------:R-:W-:Y:S01]  /*a9d0*/  LOP3.LUT P0, RZ, R6, 0xff, RZ, 0xc0, !PT ;  /* 0x000000ff06ff7812 */ /* 0x000fe2000780c0ff */
[----:B------:R-:W-:Y:S02]  /*a9e0*/  IMAD.MOV.U32 R0, RZ, RZ, 0x1 ;  /* 0x00000001ff007424 */ /* 0x000fe400078e00ff */
[----:B------:R-:W-:-:S10]  /*a9f0*/  IMAD.MOV.U32 R12, RZ, RZ, RZ ;  /* 0x000000ffff0c7224 */ /* 0x000fd400078e00ff */
[----:B------:R-:W-:Y:S05]  /*aa00*/  @!P0 BRA `(.L_x_290) ;  /* 0x0000000c00608947 */ /* 0x000fea0003800000 */
[----:B------:R-:W0:Y:S01]  /*aa10*/  LDC R0, c[0x0][0x28c] ;  /* 0x0000a300ff007b82 */ /* 0x000e220000000800 */
[----:B------:R-:W-:Y:S01]  /*aa20*/  ULDC UR5, c[0x0][0x658] ;  /* 0x0001960000057ab9 */ /* 0x000fe20000000800 */
[----:B------:R-:W-:Y:S01]  /*aa30*/  UMOV UR7, 0xffffffff ;  /* 0xffffffff00077882 */ /* 0x000fe20000000000 */
[----:B------:R-:W-:Y:S01]  /*aa40*/  ULDC UR6, c[0x0][0xc] ;  /* 0x0000030000067ab9 */ /* 0x000fe20000000800 */
[----:B------:R-:W-:Y:S01]  /*aa50*/  USHF.L.U32 UR9, UR7, UR5, URZ ;  /* 0x0000000507097299 */ /* 0x000fe2000800063f */
[C---:B------:R-:W-:Y:S01]  /*aa60*/  LOP3.LUT P2, RZ, R18.reuse, 0x7f, RZ, 0xc0, !PT ;  /* 0x0000007f12ff7812 */ /* 0x040fe2000784c0ff */
[----:B------:R-:W-:Y:S01]  /*aa70*/  UMOV UR8, 0x1 ;  /* 0x0000000100087882 */ /* 0x000fe20000000000 */
[----:B------:R-:W-:Y:S01]  /*aa80*/  ULDC UR7, c[0x0][0x10] ;  /* 0x0000040000077ab9 */ /* 0x000fe20000000800 */
[----:B------:R-:W-:Y:S01]  /*aa90*/  LOP3.LUT P0, RZ, R18, 0x1f, RZ, 0xc0, !PT ;  /* 0x0000001f12ff7812 */ /* 0x000fe2000780c0ff */
[----:B------:R-:W-:Y:S01]  /*aaa0*/  UIMAD.WIDE.U32 UR6, UR6, UR7, URZ ;  /* 0x00000007060672a5 */ /* 0x000fe2000f8e003f */
[----:B------:R-:W-:Y:S01]  /*aab0*/  BSSY B0, `(.L_x_290) ;  /* 0x00000cd000007945 */ /* 0x000fe20003800000 */
[----:B------:R-:W-:Y:S01]  /*aac0*/  USHF.L.U32 UR5, UR8, UR5, URZ ;  /* 0x0000000508057299 */ /* 0x000fe2000800063f */
[----:B------:R-:W-:Y:S01]  /*aad0*/  IMAD.MOV.U32 R13, RZ, RZ, 0x1 ;  /* 0x00000001ff0d7424 */ /* 0x000fe200078e00ff */
[----:B------:R-:W-:Y:S01]  /*aae0*/  LOP3.LUT R11, R19, 0x2, RZ, 0xfc, !PT ;  /* 0x00000002130b7812 */ /* 0x000fe200078efcff */
[----:B------:R-:W-:Y:S01]  /*aaf0*/  ULDC UR8, c[0x0][0x14] ;  /* 0x0000050000087ab9 */ /* 0x000fe20000000800 */
[----:B------:R-:W-:Y:S01]  /*ab00*/  PLOP3.LUT P0, PT, P0, P2, PT, 0x8a, 0x0 ;  /* 0x000000000000781c */ /* 0x000fe20000705172 */
[----:B------:R-:W-:Y:S01]  /*ab10*/  UIMAD.WIDE.U32 UR30, UR6, UR8, URZ ;  /* 0x00000008061e72a5 */ /* 0x000fe2000f8e003f */
[----:B------:R-:W-:Y:S01]  /*ab20*/  IMAD.MOV.U32 R12, RZ, RZ, RZ ;  /* 0x000000ffff0c7224 */ /* 0x000fe200078e00ff */
[----:B------:R-:W-:Y:S01]  /*ab30*/  UIMAD UR7, UR7, UR8, URZ ;  /* 0x00000008070772a4 */ /* 0x000fe2000f8e023f */
[----:B------:R-:W-:Y:S01]  /*ab40*/  ULDC UR4, c[0x0][0x600] ;  /* 0x0001800000047ab9 */ /* 0x000fe20000000800 */
[----:B------:R-:W-:-:S02]  /*ab50*/  ULOP3.LUT UR6, URZ, UR9, URZ, 0x33, !UPT ;  /* 0x000000093f067292 */ /* 0x000fc4000f8e333f */
[----:B------:R-:W-:Y:S01]  /*ab60*/  UIADD3 UR4, UR4, -0x1, URZ ;  /* 0xffffffff04047890 */ /* 0x000fe2000fffe03f */
[----:B0-----:R-:W-:Y:S01]  /*ab70*/  VIADD R0, R0, 0x7f ;  /* 0x0000007f00007836 */ /* 0x001fe20000000000 */
[----:B------:R-:W-:Y:S01]  /*ab80*/  UIADD3 UR7, UR31, UR7, URZ ;  /* 0x000000071f077290 */ /* 0x000fe2000fffe03f */
[----:B------:R-:W-:-:S03]  /*ab90*/  ULDC.64 UR38, c[0x0][0x198] ;  /* 0x0000660000267ab9 */ /* 0x000fc60000000a00 */
[----:B------:R-:W-:-:S04]  /*aba0*/  SHF.R.S32.HI R3, RZ, 0x1f, R0 ;  /* 0x0000001fff037819 */ /* 0x000fc80000011400 */
[----:B------:R-:W-:Y:S01]  /*abb0*/  LEA.HI R3, R3, R0, RZ, 0x7 ;  /* 0x0000000003037211 */ /* 0x000fe200078f38ff */
[----:B------:R-:W-:-:S03]  /*abc0*/  IMAD.MOV.U32 R0, RZ, RZ, 0x1 ;  /* 0x00000001ff007424 */ /* 0x000fc600078e00ff */
[----:B------:R-:W-:-:S05]  /*abd0*/  SHF.R.S32.HI R3, RZ, 0x7, R3 ;  /* 0x00000007ff037819 */ /* 0x000fca0000011403 */
[----:B------:R-:W-:-:S07]  /*abe0*/  VIADD R10, R3, 0x1 ;  /* 0x00000001030a7836 */ /* 0x000fce0000000000 */
.L_x_302:
[----:B------:R-:W-:-:S03]  /*abf0*/  UMOV UR8, 0xffffffff ;  /* 0xffffffff00087882 */ /* 0x000fc60000000000 */
[----:B------:R-:W-:Y:S05]  /*ac00*/  BRA.DIV UR8, `(.L_x_291) ;  /* 0x0000000e08f07947 */ /* 0x000fea000b800000 */
[----:B------:R-:W-:-:S13]  /*ac10*/  ELECT P6, URZ, PT ;  /* 0x00000000003f782f */ /* 0x000fda00038c0000 */
.L_x_314:
[----:B------:R-:W0:Y:S01]  /*ac20*/  LDC R4, c[0x0][0x28c] ;  /* 0x0000a300ff047b82 */ /* 0x000e220000000800 */
[----:B------:R-:W-:Y:S01]  /*ac30*/  BSSY B1, `(.L_x_292) ;  /* 0x0000043000017945 */ /* 0x000fe20003800000 */
[----:B0-----:R-:W-:-:S13]  /*ac40*/  ISETP.LT.OR P6, PT, R4, 0x1, !P6 ;  /* 0x000000010400780c */ /* 0x001fda00077c1670 */
[----:B------:R-:W-:Y:S05]  /*ac50*/  @P6 BRA `(.L_x_293) ;  /* 0x0000000400006947 */ /* 0x000fea0003800000 */
[----:B------:R-:W-:Y:S02]  /*ac60*/  IMAD.SHL.U32 R15, R7, 0x80, RZ ;  /* 0x00000080070f7824 */ /* 0x000fe400078e00ff */
[----:B------:R-:W-:Y:S02]  /*ac70*/  IMAD.SHL.U32 R18, R9, 0x100, RZ ;  /* 0x0000010009127824 */ /* 0x000fe400078e00ff */
[----:B------:R-:W-:Y:S02]  /*ac80*/  IMAD.MOV.U32 R20, RZ, RZ, RZ ;  /* 0x000000ffff147224 */ /* 0x000fe400078e00ff */
[----:B------:R-:W-:Y:S02]  /*ac90*/  IMAD.MOV.U32 R4, RZ, RZ, R10 ;  /* 0x000000ffff047224 */ /* 0x000fe400078e000a */
[----:B------:R-:W-:Y:S02]  /*aca0*/  IMAD.MOV.U32 R5, RZ, RZ, R0 ;  /* 0x000000ffff057224 */ /* 0x000fe400078e0000 */
[----:B------:R-:W-:-:S07]  /*acb0*/  IMAD.MOV.U32 R6, RZ, RZ, R12 ;  /* 0x000000ffff067224 */ /* 0x000fce00078e000c */
.L_x_297:
[----:B------:R-:W0:Y:S01]  /*acc0*/  S2R R14, SR_CgaCtaId ;  /* 0x00000000000e7919 */ /* 0x000e220000008800 */
[----:B------:R-:W-:Y:S01]  /*acd0*/  MOV R7, 0x400 ;  /* 0x0000040000077802 */ /* 0x000fe20000000f00 */
[----:B------:R-:W1:Y:S03]  /*ace0*/  @!P2 LDC R9, c[0x0][0x500] ;  /* 0x00014000ff09ab82 */ /* 0x000e660000000800 */
[----:B0-----:R-:W-:Y:S02]  /*acf0*/  LEA R21, R14, R7, 0x18 ;  /* 0x000000070e157211 */ /* 0x001fe400078ec0ff */
[----:B------:R-:W-:-:S03]  /*ad00*/  SHF.L.U32 R7, R5, 0x1f, RZ ;  /* 0x0000001f05077819 */ /* 0x000fc600000006ff */
[----:B------:R-:W-:-:S04]  /*ad10*/  IMAD R14, R6, 0x8, R21 ;  /* 0x00000008060e7824 */ /* 0x000fc800078e0215 */
[----:B------:R-:W0:Y:S02]  /*ad20*/  SYNCS.PHASECHK.TRANS64.TRYWAIT P1, [R14+URZ+0x28], R7 ;  /* 0x000028070e0075a7 */ /* 0x000e24000802017f */
[----:B01----:R-:W-:Y:S05]  /*ad30*/  @!P1 BRA `(.L_x_294) ;  /* 0x0000000c00c49947 */ /* 0x003fea0003800000 */
.L_x_315:
[----:B0-----:R-:W-:Y:S01]  /*ad40*/  PRMT R7, R11, 0x9910, RZ ;  /* 0x000099100b077816 */ /* 0x001fe200000000ff */
[----:B------:R0:W-:Y:S03]  /*ad50*/  @!P2 SYNCS.ARRIVE.TRANS64 RZ, [R14+URZ], R9 ;  /* 0x000000090effa9a7 */ /* 0x0001e6000800003f */
[----:B------:R-:W-:-:S13]  /*ad60*/  ISETP.NE.AND P1, PT, R7, 0x2, PT ;  /* 0x000000020700780c */ /* 0x000fda0003f25270 */
[----:B0-----:R-:W-:Y:S05]  /*ad70*/  @P1 BRA `(.L_x_295) ;  /* 0x0000000000041947 */ /* 0x001fea0003800000 */
[----:B------:R-:W-:Y:S01]  /*ad80*/  BPT.TRAP 0x1 ;  /* 0x000000040000795c */ /* 0x000fe20000300000 */
.L_x_295:
[----:B------:R-:W-:Y:S05]  /*ad90*/  @P0 BRA `(.L_x_296) ;  /* 0x0000000000040947 */ /* 0x000fea0003800000 */
[----:B------:R-:W-:Y:S01]  /*ada0*/  BPT.TRAP 0x1 ;  /* 0x000000040000795c */ /* 0x000fe20000300000 */
.L_x_296:
[--C-:B------:R-:W-:Y:S01]  /*adb0*/  IMAD R7, R6, 0x8000, R21.reuse ;  /* 0x0000800006077824 */ /* 0x100fe200078e0215 */
[----:B------:R-:W-:Y:S01]  /*adc0*/  R2UR UR34, R20 ;  /* 0x00000000142272ca */ /* 0x000fe200000e0000 */
[----:B------:R-:W-:Y:S01]  /*add0*/  IMAD R21, R6, 0x10000, R21 ;  /* 0x0001000006157824 */ /* 0x000fe200078e0215 */
[----:B------:R-:W-:Y:S01]  /*ade0*/  R2UR UR33, R14 ;  /* 0x000000000e2172ca */ /* 0x000fe200000e0000 */
[----:B------:R-:W-:Y:S01]  /*adf0*/  VIADD R4, R4, 0xffffffff ;  /* 0xffffffff04047836 */ /* 0x000fe20000000000 */
[----:B------:R-:W-:Y:S01]  /*ae00*/  R2UR UR24, R7 ;  /* 0x00000000071872ca */ /* 0x000fe200000e0000 */
[----:B------:R-:W-:Y:S01]  /*ae10*/  UIADD3 UR14, UP0, UR38, 0xf0, URZ ;  /* 0x000000f0260e7890 */ /* 0x000fe2000ff1e03f */
[----:B------:R-:W-:Y:S01]  /*ae20*/  R2UR UR8, R21 ;  /* 0x00000000150872ca */ /* 0x000fe200000e0000 */
[----:B------:R-:W-:Y:S01]  /*ae30*/  UIADD3 UR40, UP1, UR38, 0x1f0, URZ ;  /* 0x000001f026287890 */ /* 0x000fe2000ff3e03f */
[----:B------:R-:W-:Y:S01]  /*ae40*/  R2UR UR36, R8 ;  /* 0x00000000082472ca */ /* 0x000fe200000e0000 */
[----:B------:R-:W-:Y:S01]  /*ae50*/  UIADD3.X UR15, URZ, UR39, URZ, UP0, !UPT ;  /* 0x000000273f0f7290 */ /* 0x000fe200087fe43f */
[----:B------:R-:W-:Y:S01]  /*ae60*/  R2UR UR35, R15 ;  /* 0x000000000f2372ca */ /* 0x000fe200000e0000 */
[----:B------:R-:W-:Y:S01]  /*ae70*/  UIADD3.X UR41, URZ, UR39, URZ, UP1, !UPT ;  /* 0x000000273f297290 */ /* 0x000fe20008ffe43f */
[----:B------:R-:W-:Y:S01]  /*ae80*/  R2UR UR19, R18 ;  /* 0x00000000121372ca */ /* 0x000fe200000e0000 */
[----:B------:R-:W-:Y:S01]  /*ae90*/  UIADD3 UR26, UR34, 0x40, URZ ;  /* 0x00000040221a7890 */ /* 0x000fe2000fffe03f */
[----:B------:R-:W-:Y:S01]  /*aea0*/  ISETP.GT.AND P3, PT, R4, 0x1, PT ;  /* 0x000000010400780c */ /* 0x000fe20003f64270 */
[----:B------:R-:W-:Y:S01]  /*aeb0*/  VIADD R6, R6, 0x1 ;  /* 0x0000000106067836 */ /* 0x000fe20000000000 */
[----:B------:R-:W-:Y:S01]  /*aec0*/  UMOV UR22, 0x0 ;  /* 0x0000000000167882 */ /* 0x000fe20000000000 */
[----:B------:R-:W-:Y:S01]  /*aed0*/  UIADD3 UR32, UR24, 0x100, URZ ;  /* 0x0000010018207890 */ /* 0x000fe2000fffe03f */
[----:B------:R-:W-:Y:S01]  /*aee0*/  VIADD R20, R20, 0x80 ;  /* 0x0000008014147836 */ /* 0x000fe20000000000 */
[----:B------:R-:W-:Y:S01]  /*aef0*/  UIADD3 UR24, UR24, 0x4100, URZ ;  /* 0x0000410018187890 */ /* 0x000fe2000fffe03f */
[----:B------:R-:W-:Y:S01]  /*af00*/  ISETP.NE.AND P1, PT, R6, 0x5, PT ;  /* 0x000000050600780c */ /* 0x000fe20003f25270 */
[----:B------:R-:W-:-:S02]  /*af10*/  UIADD3 UR16, UR8, 0x28100, URZ ;  /* 0x0002810008107890 */ /* 0x000fc4000fffe03f */
[----:B------:R-:W-:Y:S01]  /*af20*/  UIADD3 UR8, UR8, 0x30100, URZ ;  /* 0x0003010008087890 */ /* 0x000fe2000fffe03f */
[----:B------:R-:W-:Y:S01]  /*af30*/  SEL R14, RZ, 0x1, P1 ;  /* 0x00000001ff0e7807 */ /* 0x000fe20000800000 */
[----:B------:R-:W-:Y:S01]  /*af40*/  UMOV UR23, 0x10000000 ;  /* 0x1000000000177882 */ /* 0x000fe20000000000 */
[----:B------:R-:W-:Y:S01]  /*af50*/  UMOV UR25, UR33 ;  /* 0x0000002100197c82 */ /* 0x000fe20008000000 */
[----:B------:R-:W-:Y:S01]  /*af60*/  UMOV UR28, UR36 ;  /* 0x00000024001c7c82 */ /* 0x000fe20008000000 */
[----:B------:R-:W-:Y:S01]  /*af70*/  UMOV UR27, UR35 ;  /* 0x00000023001b7c82 */ /* 0x000fe20008000000 */
[----:B------:R-:W-:Y:S01]  /*af80*/  UMOV UR17, UR33 ;  /* 0x0000002100117c82 */ /* 0x000fe20008000000 */
[----:B------:R-:W-:Y:S01]  /*af90*/  UMOV UR18, UR34 ;  /* 0x0000002200127c82 */ /* 0x000fe20008000000 */
[----:B------:R-:W-:Y:S01]  /*afa0*/  UMOV UR20, UR36 ;  /* 0x0000002400147c82 */ /* 0x000fe20008000000 */
[----:B------:R0:W-:Y:S01]  /*afb0*/  UTMALDG.3D [UR32], [UR14], desc[UR22] ;  /* 0x000016200e0075b4 */ /* 0x0001e20008011000 */
[----:B------:R-:W-:Y:S01]  /*afc0*/  UMOV UR9, UR33 ;  /* 0x0000002100097c82 */ /* 0x000fe20008000000 */
[----:B------:R-:W-:Y:S01]  /*afd0*/  UMOV UR11, UR19 ;  /* 0x00000013000b7c82 */ /* 0x000fe20008000000 */
[----:B------:R-:W-:Y:S01]  /*afe0*/  UMOV UR12, UR36 ;  /* 0x00000024000c7c82 */ /* 0x000fe20008000000 */
[----:B------:R-:W-:Y:S01]  /*aff0*/  UMOV UR10, UR26 ;  /* 0x0000001a000a7c82 */ /* 0x000fe20008000000 */
[----:B------:R-:W-:-:S02]  /*b000*/  LOP3.LUT R5, R5, R14, RZ, 0x3c, !PT ;  /* 0x0000000e05057212 */ /* 0x000fc400078e3cff */
[----:B------:R-:W-:Y:S01]  /*b010*/  SEL R6, R6, RZ, P1 ;  /* 0x000000ff06067207 */ /* 0x000fe20000800000 */
[----:B------:R0:W-:Y:S01]  /*b020*/  UTMALDG.3D [UR24], [UR14], desc[UR22] ;  /* 0x000016180e0075b4 */ /* 0x0001e20008011000 */
[----:B------:R0:W-:Y:S01]  /*b030*/  UTMALDG.3D [UR16], [UR40], desc[UR22] ;  /* 0x00001610280075b4 */ /* 0x0001e20008011000 */
[----:B------:R0:W-:Y:S02]  /*b040*/  UTMALDG.3D [UR8], [UR40], desc[UR22] ;  /* 0x00001608280075b4 */ /* 0x0001e40008011000 */
[----:B0-----:R-:W-:Y:S05]  /*b050*/  @P3 BRA `(.L_x_297) ;  /* 0xfffffffc00183947 */ /* 0x001fea000383ffff */
.L_x_293:
[----:B------:R-:W-:Y:S05]  /*b060*/  BSYNC B1 ;  /* 0x0000000000017941 */ /* 0x000fea0003800000 */
.L_x_292:
[----:B------:R-:W-:Y:S01]  /*b070*/  LOP3.LUT P3, RZ, R13, 0xff, RZ, 0xc0, !PT ;  /* 0x000000ff0dff7812 */ /* 0x000fe2000786c0ff */
[----:B------:R-:W-:Y:S01]  /*b080*/  IMAD.IADD R12, R3, 0x1, R12 ;  /* 0x00000001030c7824 */ /* 0x000fe200078e020c */
[----:B------:R-:W-:Y:S01]  /*b090*/  IADD3 R16, P4, R16, UR30, RZ ;  /* 0x0000001e10107c10 */ /* 0x000fe2000ff9e0ff */
[----:B------:R-:W-:Y:S01]  /*b0a0*/  ULDC.64 UR8, c[0x0][0x650] ;  /* 0x0001940000087ab9 */ /* 0x000fe20000000a00 */
[----:B------:R-:W-:Y:S01]  /*b0b0*/  BSSY B1, `(.L_x_298) ;  /* 0x000006a000017945 */ /* 0x000fe20003800000 */
[----:B------:R-:W-:Y:S01]  /*b0c0*/  IMAD.MOV.U32 R9, RZ, RZ, -0x1 ;  /* 0xffffffffff097424 */ /* 0x000fe200078e00ff */
[----:B------:R-:W-:Y:S01]  /*b0d0*/  ISETP.GT.U32.AND P1, PT, R12, 0x4, PT ;  /* 0x000000040c00780c */ /* 0x000fe20003f24070 */
[----:B------:R-:W-:Y:S01]  /*b0e0*/  IMAD.MOV.U32 R8, RZ, RZ, -0x1 ;  /* 0xffffffffff087424 */ /* 0x000fe200078e00ff */
[----:B------:R-:W-:Y:S02]  /*b0f0*/  IADD3.X R17, R17, UR7, RZ, P4, !PT ;  /* 0x0000000711117c10 */ /* 0x000fe4000a7fe4ff */
[----:B------:R-:W-:-:S02]  /*b100*/  ISETP.LT.U32.AND P1, PT, R3, 0x5, P1 ;  /* 0x000000050300780c */ /* 0x000fc40000f21070 */
[----:B------:R-:W-:Y:S01]  /*b110*/  PRMT R13, RZ, 0x7610, R13 ;  /* 0x00007610ff0d7816 */ /* 0x000fe2000000000d */
[----:B------:R-:W0:Y:S01]  /*b120*/  @P3 S2R R5, SR_CgaCtaId ;  /* 0x0000000000053919 */ /* 0x000e220000008800 */
[----:B------:R-:W-:-:S04]  /*b130*/  @P3 MOV R4, 0x400 ;  /* 0x0000040000043802 */ /* 0x000fc80000000f00 */
[----:B0-----:R-:W-:Y:S01]  /*b140*/  @P3 LEA R6, R5, R4, 0x18 ;  /* 0x0000000405063211 */ /* 0x001fe200078ec0ff */
[----:B------:R-:W-:-:S03]  /*b150*/  IMAD.WIDE.U32 R4, R12, -0x33333333, RZ ;  /* 0xcccccccd0c047825 */ /* 0x000fc600078e00ff */
[----:B------:R0:W-:Y:S01]  /*b160*/  @P3 SYNCS.ARRIVE.TRANS64.A1T0 RZ, [R6+URZ+0x68], RZ ;  /* 0x000068ff06ff39a7 */ /* 0x0001e2000810003f */
[----:B------:R-:W-:Y:S02]  /*b170*/  ISETP.GE.U32.AND P3, PT, R3, 0x5, PT ;  /* 0x000000050300780c */ /* 0x000fe40003f66070 */
[----:B------:R-:W-:Y:S02]  /*b180*/  SHF.R.U32.HI R7, RZ, 0x2, R5 ;  /* 0x00000002ff077819 */ /* 0x000fe40000011605 */
[----:B------:R-:W-:Y:S02]  /*b190*/  SEL R5, RZ, 0x1, !P1 ;  /* 0x00000001ff057807 */ /* 0x000fe40004800000 */
[----:B------:R-:W-:Y:S01]  /*b1a0*/  ISETP.GE.U32.AND P1, PT, R16, UR8, PT ;  /* 0x0000000810007c0c */ /* 0x000fe2000bf26070 */
[----:B------:R-:W-:Y:S01]  /*b1b0*/  IMAD R12, R7, -0x5, R12 ;  /* 0xfffffffb070c7824 */ /* 0x000fe200078e020c */
[----:B------:R-:W-:Y:S02]  /*b1c0*/  LOP3.LUT R0, R0, R5, RZ, 0x3c, !PT ;  /* 0x0000000500007212 */ /* 0x000fe400078e3cff */
[----:B------:R-:W-:-:S02]  /*b1d0*/  ISETP.GE.U32.AND.EX P1, PT, R17, UR9, PT, P1 ;  /* 0x0000000911007c0c */ /* 0x000fc4000bf26110 */
[----:B------:R-:W-:Y:S02]  /*b1e0*/  PRMT R4, RZ, 0x7610, R4 ;  /* 0x00007610ff047816 */ /* 0x000fe40000000004 */
[----:B------:R-:W-:Y:S01]  /*b1f0*/  @P3 LOP3.LUT R0, R0, 0x1, R7, 0x78, !PT ;  /* 0x0000000100003812 */ /* 0x000fe200078e7807 */
[----:B------:R-:W-:-:S08]  /*b200*/  IMAD.MOV.U32 R7, RZ, RZ, -0x1 ;  /* 0xffffffffff077424 */ /* 0x000fd000078e00ff */
[----:B0-----:R-:W-:Y:S05]  /*b210*/  @P1 BRA `(.L_x_299) ;  /* 0x00000004004c1947 */ /* 0x001fea0003800000 */
[----:B------:R-:W-:Y:S01]  /*b220*/  ULDC.64 UR8, c[0x0][0x628] ;  /* 0x00018a0000087ab9 */ /* 0x000fe20000000a00 */
[----:B------:R-:W0:Y:S01]  /*b230*/  S2R R15, SR_CTAID.X ;  /* 0x00000000000f7919 */ /* 0x000e220000002500 */
[----:B------:R-:W-:Y:S01]  /*b240*/  ISETP.NE.U32.AND P1, PT, RZ, UR8, PT ;  /* 0x00000008ff007c0c */ /* 0x000fe2000bf25070 */
[----:B------:R-:W-:Y:S01]  /*b250*/  ULDC UR11, c[0x0][0x630] ;  /* 0x00018c00000b7ab9 */ /* 0x000fe20000000800 */
[----:B------:R-:W-:Y:S01]  /*b260*/  IMAD.MOV.U32 R4, RZ, RZ, R16 ;  /* 0x000000ffff047224 */ /* 0x000fe200078e0010 */
[----:B------:R-:W1:Y:S01]  /*b270*/  S2R R14, SR_CTAID.Y ;  /* 0x00000000000e7919 */ /* 0x000e620000002600 */
[----:B------:R-:W-:Y:S01]  /*b280*/  ISETP.NE.AND.EX P1, PT, RZ, UR9, PT, P1 ;  /* 0x00000009ff007c0c */ /* 0x000fe2000bf25310 */
[----:B------:R-:W-:-:S12]  /*b290*/  IMAD.MOV.U32 R5, RZ, RZ, R17 ;  /* 0x000000ffff057224 */ /* 0x000fd800078e0011 */
[----:B------:R-:W-:Y:S05]  /*b2a0*/  @!P1 BRA `(.L_x_300) ;  /* 0x0000000000289947 */ /* 0x000fea0003800000 */
[----:B------:R-:W-:Y:S02]  /*b2b0*/  ULDC UR10, c[0x0][0x634] ;  /* 0x00018d00000a7ab9 */ /* 0x000fe40000000800 */
[----:B------:R-:W-:-:S05]  /*b2c0*/  IADD3 R9, P1, R16, UR10, RZ ;  /* 0x0000000a10097c10 */ /* 0x000fca000ff3e0ff */
[----:B------:R-:W-:-:S04]  /*b2d0*/  IMAD.X R21, RZ, RZ, R17, P1 ;  /* 0x000000ffff157224 */ /* 0x000fc800008e0611 */
[----:B------:R-:W-:-:S04]  /*b2e0*/  IMAD.WIDE.U32 R6, R21, UR8, RZ ;  /* 0x0000000815067c25 */ /* 0x000fc8000f8e00ff */
[----:B------:R-:W-:-:S04]  /*b2f0*/  IMAD.WIDE.U32 R6, P1, R9, UR9, R6 ;  /* 0x0000000909067c25 */ /* 0x000fc8000f820006 */
[----:B------:R-:W-:-:S04]  /*b300*/  IMAD.WIDE.U32 R8, R9, UR8, RZ ;  /* 0x0000000809087c25 */ /* 0x000fc8000f8e00ff */
[----:B------:R-:W-:Y:S01]  /*b310*/  IMAD.X R5, RZ, RZ, RZ, P1 ;  /* 0x000000ffff057224 */ /* 0x000fe200008e06ff */
[----:B------:R-:W-:Y:S01]  /*b320*/  IADD3 RZ, P1, R9, R6, RZ ;  /* 0x0000000609ff7210 */ /* 0x000fe20007f3e0ff */
[----:B------:R-:W-:-:S04]  /*b330*/  IMAD.MOV.U32 R4, RZ, RZ, R7 ;  /* 0x000000ffff047224 */ /* 0x000fc800078e0007 */
[----:B------:R-:W-:-:S08]  /*b340*/  IMAD.WIDE.U32.X R4, R21, UR9, R4, P1 ;  /* 0x0000000915047c25 */ /* 0x000fd000088e0404 */
.L_x_300:
[--C-:B------:R-:W-:Y:S01]  /*b350*/  SHF.R.U64 R8, R4, UR11, R5.reuse ;  /* 0x0000000b04087c19 */ /* 0x100fe20008001205 */
[----:B------:R-:W-:Y:S01]  /*b360*/  ULDC.64 UR8, c[0x0][0x620] ;  /* 0x0001880000087ab9 */ /* 0x000fe20000000a00 */
[----:B------:R-:W-:Y:S01]  /*b370*/  SHF.R.U32.HI R4, RZ, UR11, R5 ;  /* 0x0000000bff047c19 */ /* 0x000fe20008011605 */
[----:B------:R-:W2:Y:S01]  /*b380*/  LDC R24, c[0x0][0x144] ;  /* 0x00005100ff187b82 */ /* 0x000ea20000000800 */
[----:B------:R-:W-:Y:S01]  /*b390*/  IADD3 R7, P1, RZ, -R8, RZ ;  /* 0x80000008ff077210 */ /* 0x000fe20007f3e0ff */
[----:B------:R-:W-:Y:S01]  /*b3a0*/  ULDC.64 UR12, c[0x0][0x640] ;  /* 0x00019000000c7ab9 */ /* 0x000fe20000000a00 */
[----:B0-----:R-:W-:Y:S01]  /*b3b0*/  I2FP.F32.U32 R9, R15 ;  /* 0x0000000f00097245 */ /* 0x001fe20000201000 */
[----:B------:R-:W-:Y:S02]  /*b3c0*/  ULDC UR10, c[0x0][0x608] ;  /* 0x00018200000a7ab9 */ /* 0x000fe40000000800 */
[----:B------:R-:W-:Y:S01]  /*b3d0*/  IMAD.X R4, RZ, RZ, ~R4, P1 ;  /* 0x000000ffff047224 */ /* 0x000fe200008e0e04 */
[----:B------:R-:W-:Y:S01]  /*b3e0*/  ISETP.NE.U32.AND P1, PT, RZ, UR12, PT ;  /* 0x0000000cff007c0c */ /* 0x000fe2000bf25070 */
[----:B------:R-:W0:Y:S02]  /*b3f0*/  LDC R21, c[0x0][0x148] ;  /* 0x00005200ff157b82 */ /* 0x000e240000000800 */
[----:B------:R-:W-:Y:S01]  /*b400*/  IMAD R6, R4, UR8, RZ ;  /* 0x0000000804067c24 */ /* 0x000fe2000f8e02ff */
[----:B------:R-:W-:Y:S01]  /*b410*/  ISETP.NE.AND.EX P1, PT, RZ, UR13, PT, P1 ;  /* 0x0000000dff007c0c */ /* 0x000fe2000bf25310 */
[----:B------:R-:W-:Y:S01]  /*b420*/  IMAD.WIDE.U32 R4, R7, UR8, R16 ;  /* 0x0000000807047c25 */ /* 0x000fe2000f8e0010 */
[----:B------:R-:W-:-:S03]  /*b430*/  ULDC UR8, c[0x0][0x150] ;  /* 0x0000540000087ab9 */ /* 0x000fc60000000800 */
[----:B------:R-:W-:Y:S02]  /*b440*/  IMAD R7, R7, UR9, R6 ;  /* 0x0000000907077c24 */ /* 0x000fe4000f8e0206 */
[----:B------:R-:W-:Y:S01]  /*b450*/  FMUL R6, R9, UR8 ;  /* 0x0000000809067c20 */ /* 0x000fe20008400000 */
[----:B------:R-:W-:Y:S01]  /*b460*/  ULDC UR8, c[0x0][0x618] ;  /* 0x0001860000087ab9 */ /* 0x000fe20000000800 */
[----:B------:R-:W-:Y:S01]  /*b470*/  ULDC UR9, c[0x0][0x154] ;  /* 0x0000550000097ab9 */ /* 0x000fe20000000800 */
[----:B------:R-:W-:-:S03]  /*b480*/  IMAD.IADD R5, R5, 0x1, R7 ;  /* 0x0000000105057824 */ /* 0x000fc600078e0207 */
[----:B------:R-:W3:Y:S02]  /*b490*/  F2I.U32.TRUNC.NTZ R6, R6 ;  /* 0x0000000600067305 */ /* 0x000ee4000020f000 */
[----:B------:R-:W-:Y:S02]  /*b4a0*/  SHF.R.U64 R9, R4, UR8, R5 ;  /* 0x0000000804097c19 */ /* 0x000fe40008001205 */
[----:B-1----:R-:W-:-:S05]  /*b4b0*/  I2FP.F32.U32 R4, R14 ;  /* 0x0000000e00047245 */ /* 0x002fca0000201000 */
[----:B------:R-:W-:Y:S01]  /*b4c0*/  FMUL R22, R4, UR9 ;  /* 0x0000000904167c20 */ /* 0x000fe20008400000 */
[----:B------:R-:W-:Y:S01]  /*b4d0*/  SHF.R.U32.HI R4, RZ, UR8, R5 ;  /* 0x00000008ff047c19 */ /* 0x000fe20008011605 */
[----:B------:R-:W-:-:S03]  /*b4e0*/  ULDC UR8, c[0x0][0x658] ;  /* 0x0001960000087ab9 */ /* 0x000fc60000000800 */
[--C-:B------:R-:W-:Y:S01]  /*b4f0*/  SHF.R.U64 R20, R9, UR10, R4.reuse ;  /* 0x0000000a09147c19 */ /* 0x100fe20008001204 */
[----:B------:R-:W1:Y:S01]  /*b500*/  F2I.U32.TRUNC.NTZ R22, R22 ;  /* 0x0000001600167305 */ /* 0x000e62000020f000 */
[----:B------:R-:W-:Y:S01]  /*b510*/  SHF.R.U32.HI R5, RZ, UR10, R4 ;  /* 0x0000000aff057c19 */ /* 0x000fe20008011604 */
[----:B---3--:R-:W-:-:S03]  /*b520*/  IMAD.MOV R6, RZ, RZ, -R6 ;  /* 0x000000ffff067224 */ /* 0x008fc600078e0a06 */
[----:B------:R-:W-:Y:S01]  /*b530*/  SHF.R.U64 R18, R20, UR8, R5 ;  /* 0x0000000814127c19 */ /* 0x000fe20008001205 */
[----:B--2---:R-:W-:Y:S01]  /*b540*/  IMAD R15, R24, R6, R15 ;  /* 0x00000006180f7224 */ /* 0x004fe200078e020f */
[----:B------:R-:W-:-:S03]  /*b550*/  SHF.R.U32.HI R23, RZ, UR8, R5 ;  /* 0x00000008ff177c19 */ /* 0x000fc60008011605 */
[----:B------:R-:W-:Y:S02]  /*b560*/  IMAD.MOV.U32 R4, RZ, RZ, R18 ;  /* 0x000000ffff047224 */ /* 0x000fe400078e0012 */
[----:B------:R-:W-:Y:S01]  /*b570*/  IMAD.MOV.U32 R5, RZ, RZ, R23 ;  /* 0x000000ffff057224 */ /* 0x000fe200078e0017 */
[----:B-1----:R-:W-:Y:S06]  /*b580*/  @!P1 BRA `(.L_x_301) ;  /* 0x0000000000289947 */ /* 0x002fec0003800000 */
[----:B------:R-:W-:Y:S02]  /*b590*/  ULDC UR8, c[0x0][0x64c] ;  /* 0x0001930000087ab9 */ /* 0x000fe40000000800 */
[----:B------:R-:W-:-:S05]  /*b5a0*/  IADD3 R5, P1, R18, UR8, RZ ;  /* 0x0000000812057c10 */ /* 0x000fca000ff3e0ff */
[----:B------:R-:W-:-:S04]  /*b5b0*/  IMAD.X R23, RZ, RZ, R23, P1 ;  /* 0x000000ffff177224 */ /* 0x000fc800008e0617 */
[----:B------:R-:W-:-:S04]  /*b5c0*/  IMAD.WIDE.U32 R6, R23, UR12, RZ ;  /* 0x0000000c17067c25 */ /* 0x000fc8000f8e00ff */
[----:B------:R-:W-:-:S04]  /*b5d0*/  IMAD.WIDE.U32 R6, P1, R5, UR13, R6 ;  /* 0x0000000d05067c25 */ /* 0x000fc8000f820006 */
[----:B------:R-:W-:-:S04]  /*b5e0*/  IMAD.WIDE.U32 R4, R5, UR12, RZ ;  /* 0x0000000c05047c25 */ /* 0x000fc8000f8e00ff */
[----:B------:R-:W-:Y:S01]  /*b5f0*/  IMAD.MOV.U32 R4, RZ, RZ, R7 ;  /* 0x000000ffff047224 */ /* 0x000fe200078e0007 */
[----:B------:R-:W-:Y:S01]  /*b600*/  IADD3 RZ, P3, R5, R6, RZ ;  /* 0x0000000605ff7210 */ /* 0x000fe20007f7e0ff */
[----:B------:R-:W-:-:S04]  /*b610*/  IMAD.X R5, RZ, RZ, RZ, P1 ;  /* 0x000000ffff057224 */ /* 0x000fc800008e06ff */
[----:B------:R-:W-:-:S08]  /*b620*/  IMAD.WIDE.U32.X R4, R23, UR13, R4, P3 ;  /* 0x0000000d17047c25 */ /* 0x000fd000098e0404 */
.L_x_301:
[----:B------:R-:W-:Y:S01]  /*b630*/  ISETP.NE.AND P1, PT, R2, 0x1, PT ;  /* 0x000000010200780c */ /* 0x000fe20003f25270 */
[----:B------:R-:W-:Y:S01]  /*b640*/  ULDC UR8, c[0x0][0x648] ;  /* 0x0001920000087ab9 */ /* 0x000fe20000000800 */
[----:B------:R-:W-:Y:S01]  /*b650*/  LOP3.LUT R20, R20, UR6, RZ, 0xc0, !PT ;  /* 0x0000000614147c12 */ /* 0x000fe2000f8ec0ff */
[----:B------:R-:W-:Y:S01]  /*b660*/  IMAD.MOV R22, RZ, RZ, -R22 ;  /* 0x000000ffff167224 */ /* 0x000fe200078e0a16 */
[----:B------:R-:W-:Y:S01]  /*b670*/  SHF.R.U64 R5, R4, UR8, R5 ;  /* 0x0000000804057c19 */ /* 0x000fe20008001205 */
[----:B------:R-:W-:Y:S01]  /*b680*/  ULDC UR8, c[0x0][0x638] ;  /* 0x00018e0000087ab9 */ /* 0x000fe20000000800 */
[----:B------:R-:W-:Y:S01]  /*b690*/  LOP3.LUT R9, R9, UR4, RZ, 0xc0, !PT ;  /* 0x0000000409097c12 */ /* 0x000fe2000f8ec0ff */
[----:B------:R-:W-:Y:S01]  /*b6a0*/  ULDC UR9, c[0x0][0x610] ;  /* 0x0001840000097ab9 */ /* 0x000fe20000000800 */
[----:B------:R-:W-:Y:S02]  /*b6b0*/  IMAD.MOV.U32 R4, RZ, RZ, 0x1 ;  /* 0x00000001ff047424 */ /* 0x000fe400078e00ff */
[----:B------:R-:W-:-:S02]  /*b6c0*/  IMAD.MOV R7, RZ, RZ, -R5 ;  /* 0x000000ffff077224 */ /* 0x000fc400078e0a05 */
[----:B------:R-:W-:Y:S02]  /*b6d0*/  IMAD R20, R5, UR5, R20 ;  /* 0x0000000505147c24 */ /* 0x000fe4000f8e0214 */
[----:B0-----:R-:W-:Y:S02]  /*b6e0*/  @P1 IMAD R15, R21, R22, R14 ;  /* 0x00000016150f1224 */ /* 0x001fe400078e020e */
[----:B------:R-:W-:Y:S01]  /*b6f0*/  IMAD R18, R7, UR8, R18 ;  /* 0x0000000807127c24 */ /* 0x000fe2000f8e0212 */
[----:B------:R-:W-:Y:S01]  /*b700*/  ULDC UR8, c[0x0][0x600] ;  /* 0x0001800000087ab9 */ /* 0x000fe20000000800 */
[----:B------:R-:W-:Y:S02]  /*b710*/  IMAD R15, R20, UR9, R15 ;  /* 0x00000009140f7c24 */ /* 0x000fe4000f8e020f */
[----:B------:R-:W-:-:S05]  /*b720*/  IMAD R18, R18, UR8, R9 ;  /* 0x0000000812127c24 */ /* 0x000fca000f8e0209 */
[----:B------:R-:W-:Y:S02]  /*b730*/  SEL R9, R18, R15, !P1 ;  /* 0x0000000f12097207 */ /* 0x000fe40004800000 */
[----:B------:R-:W-:-:S07]  /*b740*/  SEL R7, R15, R18, !P1 ;  /* 0x000000120f077207 */ /* 0x000fce0004800000 */
.L_x_299:
[----:B------:R-:W-:Y:S05]  /*b750*/  BSYNC B1 ;  /* 0x0000000000017941 */ /* 0x000fea0003800000 */
.L_x_298:
[----:B------:R-:W-:-:S13]  /*b760*/  LOP3.LUT P1, RZ, R4, 0xff, RZ, 0xc0, !PT ;  /* 0x000000ff04ff7812 */ /* 0x000fda000782c0ff */
[----:B------:R-:W-:Y:S05]  /*b770*/  @P1 BRA `(.L_x_302) ;  /* 0xfffffff4001c1947 */ /* 0x000fea000383ffff */
[----:B------:R-:W-:Y:S05]  /*b780*/  BSYNC B0 ;  /* 0x0000000000007941 */ /* 0x000fea0003800000 */
.L_x_290:
[----:B------:R-:W-:-:S03]  /*b790*/  UMOV UR8, 0xffffffff ;  /* 0xffffffff00087882 */ /* 0x000fc60000000000 */
[----:B------:R-:W-:Y:S05]  /*b7a0*/  BRA.DIV UR8, `(.L_x_303) ;  /* 0x00000006083c7947 */ /* 0x000fea000b800000 */
[----:B------:R-:W-:-:S13]  /*b7b0*/  ELECT P6, URZ, PT ;  /* 0x00000000003f782f */ /* 0x000fda00038c0000 */
.L_x_318:
[----:B------:R-:W-:Y:S04]  /*b7c0*/  BSSY B0, `(.L_x_304) ;  /* 0x0000034000007945 */ /* 0x000fe80003800000 */
[----:B------:R-:W-:Y:S05]  /*b7d0*/  @!P6 BRA `(.L_x_305) ;  /* 0x0000000000c8e947 */ /* 0x000fea0003800000 */
[----:B------:R-:W-:-:S04]  /*b7e0*/  LOP3.LUT R19, R19, 0x2, RZ, 0xfc, !PT ;  /* 0x0000000213137812 */ /* 0x000fc800078efcff */
[----:B------:R-:W-:-:S13]  /*b7f0*/  ISETP.NE.AND P0, PT, R19, 0x3, PT ;  /* 0x000000031300780c */ /* 0x000fda0003f05270 */
[----:B------:R-:W-:Y:S05]  /*b800*/  @!P0 BRA `(.L_x_306) ;  /* 0x0000000000048947 */ /* 0x000fea0003800000 */
[----:B------:R-:W-:Y:S01]  /*b810*/  BPT.TRAP 0x1 ;  /* 0x000000040000795c */ /* 0x000fe20000300000 */
.L_x_306:
[----:B------:R-:W0:Y:S01]  /*b820*/  S2R R3, SR_CgaCtaId ;  /* 0x0000000000037919 */ /* 0x000e220000008800 */
[----:B------:R-:W-:-:S04]  /*b830*/  MOV R2, 0x400 ;  /* 0x0000040000027802 */ /* 0x000fc80000000f00 */
[----:B0-----:R-:W-:Y:S02]  /*b840*/  LEA R3, R3, R2, 0x18 ;  /* 0x0000000203037211 */ /* 0x001fe400078ec0ff */
[----:B------:R-:W-:-:S03]  /*b850*/  SHF.L.U32 R2, R0, 0x1f, RZ ;  /* 0x0000001f00027819 */ /* 0x000fc600000006ff */
[----:B------:R-:W-:-:S04]  /*b860*/  VIADD R3, R3, 0x28 ;  /* 0x0000002803037836 */ /* 0x000fc80000000000 */
[C---:B------:R-:W-:Y:S02]  /*b870*/  IMAD R7, R12.reuse, 0x8, R3 ;  /* 0x000000080c077824 */ /* 0x040fe400078e0203 */
[----:B------:R-:W-:Y:S02]  /*b880*/  VIADD R12, R12, 0x1 ;  /* 0x000000010c0c7836 */ /* 0x000fe40000000000 */
[----:B------:R-:W0:Y:S03]  /*b890*/  SYNCS.PHASECHK.TRANS64.TRYWAIT P0, [R7+URZ], R2 ;  /* 0x00000002070075a7 */ /* 0x000e26000800017f */
[----:B------:R-:W-:-:S04]  /*b8a0*/  ISETP.NE.AND P1, PT, R12, 0x5, PT ;  /* 0x000000050c00780c */ /* 0x000fc80003f25270 */
[----:B------:R-:W-:Y:S02]  /*b8b0*/  SEL R5, RZ, 0x1, P1 ;  /* 0x00000001ff057807 */ /* 0x000fe40000800000 */
[----:B------:R-:W-:Y:S02]  /*b8c0*/  SEL R12, R12, RZ, P1 ;  /* 0x000000ff0c0c7207 */ /* 0x000fe40000800000 */
[----:B------:R-:W-:-:S03]  /*b8d0*/  LOP3.LUT R5, R0, R5, RZ, 0x3c, !PT ;  /* 0x0000000500057212 */ /* 0x000fc600078e3cff */
[----:B------:R-:W-:Y:S01]  /*b8e0*/  IMAD R9, R12, 0x8, R3 ;  /* 0x000000080c097824 */ /* 0x000fe200078e0203 */
[----:B------:R-:W-:Y:S01]  /*b8f0*/  SHF.L.U32 R4, R5, 0x1f, RZ ;  /* 0x0000001f05047819 */ /* 0x000fe200000006ff */
[----:B0-----:R-:W-:Y:S06]  /*b900*/  @!P0 BRA `(.L_x_307) ;  /* 0x0000000400048947 */ /* 0x001fec0003800000 */
.L_x_319:
[----:B------:R-:W1:Y:S01]  /*b910*/  SYNCS.PHASECHK.TRANS64.TRYWAIT P0, [R9+URZ], R4 ;  /* 0x00000004090075a7 */ /* 0x000e62000800017f */
[----:B------:R-:W-:-:S05]  /*b920*/  VIADD R0, R12, 0x1 ;  /* 0x000000010c007836 */ /* 0x000fca0000000000 */
[----:B------:R-:W-:-:S04]  /*b930*/  ISETP.NE.AND P1, PT, R0, 0x5, PT ;  /* 0x000000050000780c */ /* 0x000fc80003f25270 */
[----:B0-----:R-:W-:Y:S02]  /*b940*/  SEL R2, RZ, 0x1, P1 ;  /* 0x00000001ff027807 */ /* 0x001fe40000800000 */
[----:B------:R-:W-:Y:S02]  /*b950*/  SEL R0, R0, RZ, P1 ;  /* 0x000000ff00007207 */ /* 0x000fe40000800000 */
[----:B------:R-:W-:-:S03]  /*b960*/  LOP3.LUT R7, R5, R2, RZ, 0x3c, !PT ;  /* 0x0000000205077212 */ /* 0x000fc600078e3cff */
[----:B------:R-:W-:Y:S01]  /*b970*/  IMAD R6, R0, 0x8, R3 ;  /* 0x0000000800067824 */ /* 0x000fe200078e0203 */
[----:B------:R-:W-:Y:S01]  /*b980*/  SHF.L.U32 R5, R7, 0x1f, RZ ;  /* 0x0000001f07057819 */ /* 0x000fe200000006ff */
[----:B-1----:R-:W-:Y:S06]  /*b990*/  @!P0 BRA `(.L_x_308) ;  /* 0x0000000000f48947 */ /* 0x002fec0003800000 */
.L_x_320:
[----:B------:R-:W1:Y:S01]  /*b9a0*/  SYNCS.PHASECHK.TRANS64.TRYWAIT P0, [R6+URZ], R5 ;  /* 0x00000005060075a7 */ /* 0x000e62000800017f */
[----:B------:R-:W-:-:S05]  /*b9b0*/  VIADD R0, R0, 0x1 ;  /* 0x0000000100007836 */ /* 0x000fca0000000000 */
[----:B------:R-:W-:-:S04]  /*b9c0*/  ISETP.NE.AND P1, PT, R0, 0x5, PT ;  /* 0x000000050000780c */ /* 0x000fc80003f25270 */
[----:B------:R-:W-:Y:S02]  /*b9d0*/  SEL R2, RZ, 0x1, P1 ;  /* 0x00000001ff027807 */ /* 0x000fe40000800000 */
[----:B------:R-:W-:Y:S02]  /*b9e0*/  SEL R0, R0, RZ, P1 ;  /* 0x000000ff00007207 */ /* 0x000fe40000800000 */
[----:B------:R-:W-:-:S03]  /*b9f0*/  LOP3.LUT R7, R7, R2, RZ, 0x3c, !PT ;  /* 0x0000000207077212 */ /* 0x000fc600078e3cff */
[----:B0-----:R-:W-:Y:S01]  /*ba00*/  IMAD R9, R0, 0x8, R3 ;  /* 0x0000000800097824 */ /* 0x001fe200078e0203 */
[----:B------:R-:W-:Y:S01]  /*ba10*/  SHF.L.U32 R4, R7, 0x1f, RZ ;  /* 0x0000001f07047819 */ /* 0x000fe200000006ff */
[----:B-1----:R-:W-:Y:S06]  /*ba20*/  @!P0 BRA `(.L_x_309) ;  /* 0x0000000000e48947 */ /* 0x002fec0003800000 */
.L_x_321:
[----:B------:R-:W1:Y:S01]  /*ba30*/  SYNCS.PHASECHK.TRANS64.TRYWAIT P0, [R9+URZ], R4 ;  /* 0x00000004090075a7 */ /* 0x000e62000800017f */
[----:B------:R-:W-:-:S05]  /*ba40*/  VIADD R0, R0, 0x1 ;  /* 0x0000000100007836 */ /* 0x000fca0000000000 */
[----:B------:R-:W-:-:S04]  /*ba50*/  ISETP.NE.AND P1, PT, R0, 0x5, PT ;  /* 0x000000050000780c */ /* 0x000fc80003f25270 */
[----:B------:R-:W-:Y:S02]  /*ba60*/  SEL R2, RZ, 0x1, P1 ;  /* 0x00000001ff027807 */ /* 0x000fe40000800000 */
[----:B------:R-:W-:Y:S02]  /*ba70*/  SEL R0, R0, RZ, P1 ;  /* 0x000000ff00007207 */ /* 0x000fe40000800000 */
[----:B------:R-:W-:Y:S01]  /*ba80*/  LOP3.LUT R2, R7, R2, RZ, 0x3c, !PT ;  /* 0x0000000207027212 */ /* 0x000fe200078e3cff */
[----:B-1----:R-:W-:Y:S06]  /*ba90*/  @!P0 BRA `(.L_x_310) ;  /* 0x0000000000dc8947 */ /* 0x002fec0003800000 */
.L_x_322:
[----:B------:R-:W-:Y:S01]  /*baa0*/  IMAD R3, R0, 0x8, R3 ;  /* 0x0000000800037824 */ /* 0x000fe200078e0203 */
[----:B------:R-:W-:-:S07]  /*bab0*/  SHF.L.U32 R0, R2, 0x1f, RZ ;  /* 0x0000001f02007819 */ /* 0x000fce00000006ff */
.L_x_311:
[----:B--2---:R2:W3:Y:S02]  /*bac0*/  SYNCS.PHASECHK.TRANS64.TRYWAIT P0, [R3+URZ], R0 ;  /* 0x00000000030075a7 */ /* 0x0044e4000800017f */
[----:B---3--:R-:W-:Y:S05]  /*bad0*/  @!P0 NANOSLEEP.SYNCS 0x989680 ;  /* 0x009896800000895d */ /* 0x008fea0003900000 */
[----:B------:R-:W3:Y:S02]  /*bae0*/  @!P0 SYNCS.PHASECHK.TRANS64 P0, [R3+URZ], R0 ;  /* 0x00000000030085a7 */ /* 0x000ee4000800007f */
[----:B---3--:R-:W-:Y:S05]  /*baf0*/  @!P0 BRA `(.L_x_311) ;  /* 0xfffffffc00f08947 */ /* 0x008fea000383ffff */
.L_x_305:
[----:B------:R-:W-:Y:S05]  /*bb00*/  BSYNC B0 ;  /* 0x0000000000007941 */ /* 0x000fea0003800000 */
.L_x_304:
[----:B------:R-:W-:Y:S05]  /*bb10*/  EXIT ;  /* 0x000000000000794d */ /* 0x000fea0003800000 */
.L_x_17:
[----:B---3--:R3:W4:Y:S02]  /*bb20*/  SYNCS.PHASECHK.TRANS64.TRYWAIT P1, [R3+URZ], R0 ;  /* 0x00000000030075a7 */ /* 0x008724000802017f */
[----:B----4-:R-:W-:Y:S05]  /*bb30*/  @!P1 NANOSLEEP.SYNCS 0x989680 ;  /* 0x009896800000995d */ /* 0x010fea0003900000 */
[----:B------:R-:W4:Y:S02]  /*bb40*/  @!P1 SYNCS.PHASECHK.TRANS64 P1, [R3+URZ], R0 ;  /* 0x00000000030095a7 */ /* 0x000f24000802007f */
[----:B----4-:R-:W-:Y:S05]  /*bb50*/  @!P1 BRA `(.L_x_17) ;  /* 0xfffffffc00f09947 */ /* 0x010fea000383ffff */
[----:B------:R-:W-:Y:S05]  /*bb60*/  BRA `(.L_x_16) ;  /* 0xffffff5400b07947 */ /* 0x000fea000383ffff */
.L_x_22:
[----:B-1----:R-:W-:-:S04]  /*bb70*/  IMAD.U32 R4, RZ, RZ, UR9 ;  /* 0x00000009ff047e24 */ /* 0x002fc8000f8e00ff */
[----:B------:R1:W2:Y:S03]  /*bb80*/  SYNCS.PHASECHK.TRANS64.TRYWAIT P1, [R4+URZ], R3 ;  /* 0x00000003040075a7 */ /* 0x0002a6000802017f */
[----:B--2---:R-:W-:Y:S05]  /*bb90*/  @!P1 NANOSLEEP.SYNCS 0x989680 ;  /* 0x009896800000995d */ /* 0x004fea0003900000 */
[----:B------:R-:W2:Y:S02]  /*bba0*/  @!P1 SYNCS.PHASECHK.TRANS64 P1, [R4+URZ], R3 ;  /* 0x00000003040095a7 */ /* 0x000ea4000802007f */
[----:B--2---:R-:W-:Y:S05]  /*bbb0*/  @!P1 BRA `(.L_x_22) ;  /* 0xfffffffc00ec9947 */ /* 0x004fea000383ffff */
[----:B------:R-:W-:Y:S05]  /*bbc0*/  BRA `(.L_x_21) ;  /* 0xffffff5c001c7947 */ /* 0x000fea000383ffff */
.L_x_291:
[----:B------:R-:W-:Y:S01]  /*bbd0*/  BSSY B1, `(.L_x_312) ;  /* 0x0000006000017945 */ /* 0x000fe20003800000 */
[----:B------:R-:W-:-:S07]  /*bbe0*/  IMAD.MOV.U32 R15, RZ, RZ, -0x1 ;  /* 0xffffffffff0f7424 */ /* 0x000fce00078e00ff */
[----:B------:R-:W-:Y:S05]  /*bbf0*/  WARPSYNC.COLLECTIVE R15, `(.L_x_313) ;  /* 0x000000000f0c7348 */ /* 0x000fea0003c00000 */
[----:B------:R-:W-:Y:S02]  /*bc00*/  ELECT P6, UR62, PT ;  /* 0x00000000003e782f */ /* 0x000fe400038c0000 */
[----:B------:R-:W-:Y:S01]  /*bc10*/  MOV R14, UR62 ;  /* 0x0000003e000e7c02 */ /* 0x000fe20008000f00 */
[----:B------:R-:W-:Y:S10]  /*bc20*/  ENDCOLLECTIVE ;  /* 0x000000000000791b */ /* 0x000ff40003800000 */
.L_x_313:
[----:B------:R-:W-:Y:S05]  /*bc30*/  BSYNC B1 ;  /* 0x0000000000017941 */ /* 0x000fea0003800000 */
.L_x_312:
[----:B------:R-:W-:Y:S05]  /*bc40*/  BRA `(.L_x_314) ;  /* 0xffffffec00f47947 */ /* 0x000fea000383ffff */
.L_x_294:
[----:B0-----:R0:W1:Y:S02]  /*bc50*/  SYNCS.PHASECHK.TRANS64.TRYWAIT P1, [R14+URZ+0x28], R7 ;  /* 0x000028070e0075a7 */ /* 0x001064000802017f */
[----:B-1----:R-:W-:Y:S05]  /*bc60*/  @!P1 NANOSLEEP.SYNCS 0x989680 ;  /* 0x009896800000995d */ /* 0x002fea0003900000 */
[----:B------:R-:W1:Y:S02]  /*bc70*/  @!P1 SYNCS.PHASECHK.TRANS64 P1, [R14+URZ+0x28], R7 ;  /* 0x000028070e0095a7 */ /* 0x000e64000802007f */
[----:B-1----:R-:W-:Y:S05]  /*bc80*/  @!P1 BRA `(.L_x_294) ;  /* 0xfffffffc00f09947 */ /* 0x002fea000383ffff */
[----:B------:R-:W-:Y:S05]  /*bc90*/  BRA `(.L_x_315) ;  /* 0xfffffff000287947 */ /* 0x000fea000383ffff */
.L_x_303:
[----:B------:R-:W-:Y:S01]  /*bca0*/  BSSY B0, `(.L_x_316) ;  /* 0x0000006000007945 */ /* 0x000fe20003800000 */
[----:B------:R-:W-:-:S07]  /*bcb0*/  IMAD.MOV.U32 R15, RZ, RZ, -0x1 ;  /* 0xffffffffff0f7424 */ /* 0x000fce00078e00ff */
[----:B------:R-:W-:Y:S05]  /*bcc0*/  WARPSYNC.COLLECTIVE R15, `(.L_x_317) ;  /* 0x000000000f0c7348 */ /* 0x000fea0003c00000 */
[----:B------:R-:W-:Y:S02]  /*bcd0*/  ELECT P6, UR62, PT ;  /* 0x00000000003e782f */ /* 0x000fe400038c0000 */
[----:B------:R-:W-:Y:S01]  /*bce0*/  MOV R14, UR62 ;  /* 0x0000003e000e7c02 */ /* 0x000fe20008000f00 */
[----:B------:R-:W-:Y:S10]  /*bcf0*/  ENDCOLLECTIVE ;  /* 0x000000000000791b */ /* 0x000ff40003800000 */
.L_x_317:
[----:B------:R-:W-:Y:S05]  /*bd00*/  BSYNC B0 ;  /* 0x0000000000007941 */ /* 0x000fea0003800000 */
.L_x_316:
[----:B------:R-:W-:Y:S05]  /*bd10*/  BRA `(.L_x_318) ;  /* 0xfffffff800a87947 */ /* 0x000fea000383ffff */
.L_x_307:
[----:B0-----:R0:W1:Y:S02]  /*bd20*/  SYNCS.PHASECHK.TRANS64.TRYWAIT P0, [R7+URZ], R2 ;  /* 0x00000002070075a7 */ /* 0x001064000800017f */
[----:B-1----:R-:W-:Y:S05]  /*bd30*/  @!P0 NANOSLEEP.SYNCS 0x989680 ;  /* 0x009896800000895d */ /* 0x002fea0003900000 */
[----:B------:R-:W1:Y:S02]  /*bd40*/  @!P0 SYNCS.PHASECHK.TRANS64 P0, [R7+URZ], R2 ;  /* 0x00000002070085a7 */ /* 0x000e64000800007f */
[----:B-1----:R-:W-:Y:S05]  /*bd50*/  @!P0 BRA `(.L_x_307) ;  /* 0xfffffffc00f08947 */ /* 0x002fea000383ffff */
[----:B------:R-:W-:Y:S05]  /*bd60*/  BRA `(.L_x_319) ;  /* 0xfffffff800e87947 */ /* 0x000fea000383ffff */
.L_x_308:
[----:B0-----:R0:W1:Y:S02]  /*bd70*/  SYNCS.PHASECHK.TRANS64.TRYWAIT P0, [R9+URZ], R4 ;  /* 0x00000004090075a7 */ /* 0x001064000800017f */
[----:B-1----:R-:W-:Y:S05]  /*bd80*/  @!P0 NANOSLEEP.SYNCS 0x989680 ;  /* 0x009896800000895d */ /* 0x002fea0003900000 */
[----:B------:R-:W1:Y:S02]  /*bd90*/  @!P0 SYNCS.PHASECHK.TRANS64 P0, [R9+URZ], R4 ;  /* 0x00000004090085a7 */ /* 0x000e64000800007f */
[----:B-1----:R-:W-:Y:S05]  /*bda0*/  @!P0 BRA `(.L_x_308) ;  /* 0xfffffffc00f08947 */ /* 0x002fea000383ffff */
[----:B------:R-:W-:Y:S05]  /*bdb0*/  BRA `(.L_x_320) ;  /* 0xfffffff800f87947 */ /* 0x000fea000383ffff */
.L_x_309:
[----:B0-----:R0:W1:Y:S02]  /*bdc0*/  SYNCS.PHASECHK.TRANS64.TRYWAIT P0, [R6+URZ], R5 ;  /* 0x00000005060075a7 */ /* 0x001064000800017f */
[----:B-1----:R-:W-:Y:S05]  /*bdd0*/  @!P0 NANOSLEEP.SYNCS 0x989680 ;  /* 0x009896800000895d */ /* 0x002fea0003900000 */
[----:B------:R-:W1:Y:S02]  /*bde0*/  @!P0 SYNCS.PHASECHK.TRANS64 P0, [R6+URZ], R5 ;  /* 0x00000005060085a7 */ /* 0x000e64000800007f */
[----:B-1----:R-:W-:Y:S05]  /*bdf0*/  @!P0 BRA `(.L_x_309) ;  /* 0xfffffffc00f08947 */ /* 0x002fea000383ffff */
[----:B------:R-:W-:Y:S05]  /*be00*/  BRA `(.L_x_321) ;  /* 0xfffffffc00087947 */ /* 0x000fea000383ffff */
.L_x_310:
[----:B-1----:R1:W2:Y:S02]  /*be10*/  SYNCS.PHASECHK.TRANS64.TRYWAIT P0, [R9+URZ], R4 ;  /* 0x00000004090075a7 */ /* 0x0022a4000800017f */
[----:B--2---:R-:W-:Y:S05]  /*be20*/  @!P0 NANOSLEEP.SYNCS 0x989680 ;  /* 0x009896800000895d */ /* 0x004fea0003900000 */
[----:B------:R-:W2:Y:S02]  /*be30*/  @!P0 SYNCS.PHASECHK.TRANS64 P0, [R9+URZ], R4 ;  /* 0x00000004090085a7 */ /* 0x000ea4000800007f */
[----:B--2---:R-:W-:Y:S05]  /*be40*/  @!P0 BRA `(.L_x_310) ;  /* 0xfffffffc00f08947 */ /* 0x004fea000383ffff */
[----:B------:R-:W-:Y:S05]  /*be50*/  BRA `(.L_x_322) ;  /* 0xfffffffc00107947 */ /* 0x000fea000383ffff */
.L_x_323:
[----:B------:R-:W-:-:S00]  /*be60*/  BRA `(.L_x_323) ;  /* 0xfffffffc00fc7947 */ /* 0x000fc0000383ffff */
[----:B------:R-:W-:-:S00]  /*be70*/  NOP ;  /* 0x0000000000007918 */ /* 0x000fc00000000000 */
        /* <DEDUP_REMOVED lines=8> */
.L_x_324:


//--------------------- .nv.global.init           --------------------------
	.section	.nv.global.init,"aw",@progbits
.nv.global.init:
	.type		$str$22,@object
	.size		$str$22,($str$23 - $str$22)
$str$22:
        /*0000*/ 	.byte	0x6b, 0x5f, 0x74, 0x69, 0x6c, 0x65, 0x5f, 0x63, 0x6f, 0x75, 0x6e, 0x74, 0x20, 0x3e, 0x3d, 0x20
        /*0010*/ 	.byte	0x31, 0x00
	.type		$str$23,@object
	.size		$str$23,(__unnamed_1 - $str$23)
$str$23:
        /*0012*/ 	.byte	0x2f, 0x74, 0x6d, 0x70, 0x2f, 0x63, 0x75, 0x74, 0x6c, 0x61, 0x73, 0x73, 0x5f, 0x73, 0x77, 0x65
        /*0022*/ 	.byte	0x65, 0x70, 0x5f, 0x73, 0x72, 0x63, 0x2f, 0x69, 0x6e, 0x63, 0x6c, 0x75, 0x64, 0x65, 0x2f, 0x63
        /*0032*/ 	.byte	0x75, 0x74, 0x6c, 0x61, 0x73, 0x73, 0x2f, 0x67, 0x65, 0x6d, 0x6d, 0x2f, 0x63, 0x6f, 0x6c, 0x6c
        /*0042*/ 	.byte	0x65, 0x63, 0x74, 0x69, 0x76, 0x65, 0x2f, 0x73, 0x6d, 0x39, 0x30, 0x5f, 0x6d, 0x6d, 0x61, 0x5f
        /*0052*/ 	.byte	0x74, 0x6d, 0x61, 0x5f, 0x67, 0x6d, 0x6d, 0x61, 0x5f, 0x73, 0x73, 0x5f, 0x77, 0x61, 0x72, 0x70
        /*0062*/ 	.byte	0x73, 0x70, 0x65, 0x63, 0x69, 0x61, 0x6c, 0x69, 0x7a, 0x65, 0x64, 0x2e, 0x68, 0x70, 0x70, 0x00
	.type		__unnamed_1,@object
	.size		__unnamed_1,(.L_0 - __unnamed_1)
__unnamed_1:
        /*0072*/ 	.byte	0x76, 0x6f, 0x69, 0x64, 0x20, 0x63, 0x75, 0x74, 0x6c, 0x61, 0x73, 0x73, 0x3a, 0x3a, 0x67, 0x65
        /* <DEDUP_REMOVED lines=179> */
        /*0bb2*/ 	.byte	0x65, 0x3a, 0x3a, 0x69, 0x64, 0x65, 0x6e, 0x74, 0x69, 0x74, 0x79, 0x5d, 0x00
.L_0:


//--------------------- .nv.shared._ZN7cutlass13device_kernelINS_4gemm6kernel13GemmUniversalIN4cute5tupleIJiiiiEEENS1_10collective13CollectiveMmaINS1_34MainloopSm90TmaGmmaWarpSpecializedILi5ENS5_IJNS4_1CILi1EEESB_SB_EEENS1_35KernelTmaWarpSpecializedCooperativeEEENS5_IJNSA_ILi128EEENSA_ILi256EEESF_EEENS_6half_tENS5_IJlSB_lEEESI_SJ_NS4_8TiledMMAINS4_8MMA_AtomIJNS4_4SM904GMMA26MMA_64x256x16_F32F16F16_SSILNSN_5MajorE0ELSP_0ELNSN_7ScaleInE1ELSQ_1EEEEEENS4_6LayoutINS5_IJNSA_ILi2EEESB_SB_EEENS5_IJSB_NSA_ILi0EEESW_EEEEENS5_IJNS4_10UnderscoreESZ_SZ_EEEEENS4_13SM90_TMA_LOADENS4_14ComposedLayoutINS4_7SwizzleILi3ELi4ELi3EEENS4_18smem_ptr_flag_bitsILi16EEENST_INS5_IJNSA_ILi8EEENSA_ILi64EEEEEENS5_IJS19_SB_EEEEEEEvNS4_8identityES12_S1D_vS1E_EENS_8epilogue10collective6detail29Sm90TmaWarpSpecializedAdapterINS1H_15DefaultEpilogueISI_SJ_SJ_NS1G_6thread17LinearCombinationISI_Li1EffLNS1L_9ScaleType4KindE0ELNS_15FloatRoundStyleE2ESI_EENS1_15EpilogueDefaultEEEEEvvEEEEvNT_6ParamsE --------------------------
	.section	.nv.shared._ZN7cutlass13device_kernelINS_4gemm6kernel13GemmUniversalIN4cute5tupleIJiiiiEEENS1_10collective13CollectiveMmaINS1_34MainloopSm90TmaGmmaWarpSpecializedILi5ENS5_IJNS4_1CILi1EEESB_SB_EEENS1_35KernelTmaWarpSpecializedCooperativeEEENS5_IJNSA_ILi128EEENSA_ILi256EEESF_EEENS_6half_tENS5_IJlSB_lEEESI_SJ_NS4_8TiledMMAINS4_8MMA_AtomIJNS4_4SM904GMMA26MMA_64x256x16_F32F16F16_SSILNSN_5MajorE0ELSP_0ELNSN_7ScaleInE1ELSQ_1EEEEEENS4_6LayoutINS5_IJNSA_ILi2EEESB_SB_EEENS5_IJSB_NSA_ILi0EEESW_EEEEENS5_IJNS4_10UnderscoreESZ_SZ_EEEEENS4_13SM90_TMA_LOADENS4_14ComposedLayoutINS4_7SwizzleILi3ELi4ELi3EEENS4_18smem_ptr_flag_bitsILi16EEENST_INS5_IJNSA_ILi8EEENSA_ILi64EEEEEENS5_IJS19_SB_EEEEEEEvNS4_8identityES12_S1D_vS1E_EENS_8epilogue10collective6detail29Sm90TmaWarpSpecializedAdapterINS1H_15DefaultEpilogueISI_SJ_SJ_NS1G_6thread17LinearCombinationISI_Li1EffLNS1L_9ScaleType4KindE0ELNS_15FloatRoundStyleE2ESI_EENS1_15EpilogueDefaultEEEEEvvEEEEvNT_6ParamsE,"aw",@nobits
	.sectionflags	@""
	.align	16
	.zero		1024


//--------------------- .nv.shared.reserved.0     --------------------------
	.section	.nv.shared.reserved.0,"aw",@nobits
	.weak		__nv_reservedSMEM_offset_0_alias
	.size		__nv_reservedSMEM_offset_0_alias, 0, 0
	.other		__nv_reservedSMEM_offset_0_alias,@"STO_CUDA_RESERVED_SHARED STV_DEFAULT"
__nv_reservedSMEM_offset_0_alias:
	.zero		0


//--------------------- .nv.global                --------------------------
	.section	.nv.global,"aw",@nobits
.nv.global:
	.type		_ZN39_INTERNAL_79a5e830_4_k_cu_65ba7741_33154cute1_E,@object
	.size		_ZN39_INTERNAL_79a5e830_4_k_cu_65ba7741_33154cute1_E,(_ZN39_INTERNAL_79a5e830_4_k_cu_65ba7741_33154cuda3std3__45__cpo6cbeginE - _ZN39_INTERNAL_79a5e830_4_k_cu_65ba7741_33154cute1_E)
_ZN39_INTERNAL_79a5e830_4_k_cu_65ba7741_33154cute1_E:
	.zero		1
	.type		_ZN39_INTERNAL_79a5e830_4_k_cu_65ba7741_33154cuda3std3__45__cpo6cbeginE,@object
	.size		_ZN39_INTERNAL_79a5e830_4_k_cu_65ba7741_33154cuda3std3__45__cpo6cbeginE,(_ZN39_INTERNAL_79a5e830_4_k_cu_65ba7741_33154cuda3std3__48in_placeE - _ZN39_INTERNAL_79a5e830_4_k_cu_65ba7741_33154cuda3std3__45__cpo6cbeginE)
_ZN39_INTERNAL_79a5e830_4_k_cu_65ba7741_33154cuda3std3__45__cpo6cbeginE:
	.zero		1
	.type		_ZN39_INTERNAL_79a5e830_4_k_cu_65ba7741_33154cuda3std3__48in_placeE,@object
	.size		_ZN39_INTERNAL_79a5e830_4_k_cu_65ba7741_33154cuda3std3__48in_placeE,(_ZN39_INTERNAL_79a5e830_4_k_cu_65ba7741_33154cuda3std6ranges3__45__cpo9iter_moveE - _ZN39_INTERNAL_79a5e830_4_k_cu_65ba7741_33154cuda3std3__48in_placeE)
_ZN39_INTERNAL_79a5e830_4_k_cu_65ba7741_33154cuda3std3__48in_placeE:
	.zero		1
	.type		_ZN39_INTERNAL_79a5e830_4_k_cu_65ba7741_33154cuda3std6ranges3__45__cpo9iter_moveE,@object
	.size		_ZN39_INTERNAL_79a5e830_4_k_cu_65ba7741_33154cuda3std6ranges3__45__cpo9iter_moveE,(_ZN39_INTERNAL_79a5e830_4_k_cu_65ba7741_33154cuda3std3__45__cpo5beginE - _ZN39_INTERNAL_79a5e830_4_k_cu_65ba7741_33154cuda3std6ranges3__45__cpo9iter_moveE)
_ZN39_INTERNAL_79a5e830_4_k_cu_65ba7741_33154cuda3std6ranges3__45__cpo9iter_moveE:
	.zero		1
	.type		_ZN39_INTERNAL_79a5e830_4_k_cu_65ba7741_33154cuda3std3__45__cpo5beginE,@object
	.size		_ZN39_INTERNAL_79a5e830_4_k_cu_65ba7741_33154cuda3std3__45__cpo5beginE,(_ZN39_INTERNAL_79a5e830_4_k_cu_65ba7741_33154cuda3std3__441_GLOBAL__N__79a5e830_4_k_cu_65ba7741_33156ignoreE - _ZN39_INTERNAL_79a5e830_4_k_cu_65ba7741_33154cuda3std3__45__cpo5beginE)
_ZN39_INTERNAL_79a5e830_4_k_cu_65ba7741_33154cuda3std3__45__cpo5beginE:
	.zero		1
	.type		_ZN39_INTERNAL_79a5e830_4_k_cu_65ba7741_33154cuda3std3__441_GLOBAL__N__79a5e830_4_k_cu_65ba7741_33156ignoreE,@object
	.size		_ZN39_INTERNAL_79a5e830_4_k_cu_65ba7741_33154cuda3std3__441_GLOBAL__N__79a5e830_4_k_cu_65ba7741_33156ignoreE,(_ZN39_INTERNAL_79a5e830_4_k_cu_65ba7741_33154cute7productE - _ZN39_INTERNAL_79a5e830_4_k_cu_65ba7741_33154cuda3std3__441_GLOBAL__N__79a5e830_4_k_cu_65ba7741_33156ignoreE)
_ZN39_INTERNAL_79a5e830_4_k_cu_65ba7741_33154cuda3std3__441_GLOBAL__N__79a5e830_4_k_cu_65ba7741_33156ignoreE:
	.zero		1
	.type		_ZN39_INTERNAL_79a5e830_4_k_cu_65ba7741_33154cute7productE,@object
	.size		_ZN39_INTERNAL_79a5e830_4_k_cu_65ba7741_33154cute7productE,(_ZN39_INTERNAL_79a5e830_4_k_cu_65ba7741_33154cuda3std3__45__cpo3endE - _ZN39_INTERNAL_79a5e830_4_k_cu_65ba7741_33154cute7productE)
_ZN39_INTERNAL_79a5e830_4_k_cu_65ba7741_33154cute7productE:
	.zero		1
	.type		_ZN39_INTERNAL_79a5e830_4_k_cu_65ba7741_33154cuda3std3__45__cpo3endE,@object
	.size		_ZN39_INTERNAL_79a5e830_4_k_cu_65ba7741_33154cuda3std3__45__cpo3endE,(_ZN39_INTERNAL_79a5e830_4_k_cu_65ba7741_33154cuda3std3__419piecewise_constructE - _ZN39_INTERNAL_79a5e830_4_k_cu_65ba7741_33154cuda3std3__45__cpo3endE)
_ZN39_INTERNAL_79a5e830_4_k_cu_65ba7741_33154cuda3std3__45__cpo3endE:
	.zero		1
	.type		_ZN39_INTERNAL_79a5e830_4_k_cu_65ba7741_33154cuda3std3__419piecewise_constructE,@object
	.size		_ZN39_INTERNAL_79a5e830_4_k_cu_65ba7741_33154cuda3std3__419piecewise_constructE,(_ZN39_INTERNAL_79a5e830_4_k_cu_65ba7741_33154cuda3std3__45__cpo4cendE - _ZN39_INTERNAL_79a5e830_4_k_cu_65ba7741_33154cuda3std3__419piecewise_constructE)
_ZN39_INTERNAL_79a5e830_4_k_cu_65ba7741_33154cuda3std3__419piecewise_constructE:
	.zero		1
	.type		_ZN39_INTERNAL_79a5e830_4_k_cu_65ba7741_33154cuda3std3__45__cpo4cendE,@object
	.size		_ZN39_INTERNAL_79a5e830_4_k_cu_65ba7741_33154cuda3std3__45__cpo4cendE,(_ZN39_INTERNAL_79a5e830_4_k_cu_65ba7741_33154cuda3std6ranges3__45__cpo4swapE - _ZN39_INTERNAL_79a5e830_4_k_cu_65ba7741_33154cuda3std3__45__cpo4cendE)
_ZN39_INTERNAL_79a5e830_4_k_cu_65ba7741_33154cuda3std3__45__cpo4cendE:
	.zero		1
	.type		_ZN39_INTERNAL_79a5e830_4_k_cu_65ba7741_33154cuda3std6ranges3__45__cpo4swapE,@object
	.size		_ZN39_INTERNAL_79a5e830_4_k_cu_65ba7741_33154cuda3std6ranges3__45__cpo4swapE,(.L_8 - _ZN39_INTERNAL_79a5e830_4_k_cu_65ba7741_33154cuda3std6ranges3__45__cpo4swapE)
_ZN39_INTERNAL_79a5e830_4_k_cu_65ba7741_33154cuda3std6ranges3__45__cpo4swapE:
	.zero		1
.L_8:


//--------------------- .nv.constant0._ZN7cutlass13device_kernelINS_4gemm6kernel13GemmUniversalIN4cute5tupleIJiiiiEEENS1_10collective13CollectiveMmaINS1_34MainloopSm90TmaGmmaWarpSpecializedILi5ENS5_IJNS4_1CILi1EEESB_SB_EEENS1_35KernelTmaWarpSpecializedCooperativeEEENS5_IJNSA_ILi128EEENSA_ILi256EEESF_EEENS_6half_tENS5_IJlSB_lEEESI_SJ_NS4_8TiledMMAINS4_8MMA_AtomIJNS4_4SM904GMMA26MMA_64x256x16_F32F16F16_SSILNSN_5MajorE0ELSP_0ELNSN_7ScaleInE1ELSQ_1EEEEEENS4_6LayoutINS5_IJNSA_ILi2EEESB_SB_EEENS5_IJSB_NSA_ILi0EEESW_EEEEENS5_IJNS4_10UnderscoreESZ_SZ_EEEEENS4_13SM90_TMA_LOADENS4_14ComposedLayoutINS4_7SwizzleILi3ELi4ELi3EEENS4_18smem_ptr_flag_bitsILi16EEENST_INS5_IJNSA_ILi8EEENSA_ILi64EEEEEENS5_IJS19_SB_EEEEEEEvNS4_8identityES12_S1D_vS1E_EENS_8epilogue10collective6detail29Sm90TmaWarpSpecializedAdapterINS1H_15DefaultEpilogueISI_SJ_SJ_NS1G_6thread17LinearCombinationISI_Li1EffLNS1L_9ScaleType4KindE0ELNS_15FloatRoundStyleE2ESI_EENS1_15EpilogueDefaultEEEEEvvEEEEvNT_6ParamsE --------------------------
	.section	.nv.constant0._ZN7cutlass13device_kernelINS_4gemm6kernel13GemmUniversalIN4cute5tupleIJiiiiEEENS1_10collective13CollectiveMmaINS1_34MainloopSm90TmaGmmaWarpSpecializedILi5ENS5_IJNS4_1CILi1EEESB_SB_EEENS1_35KernelTmaWarpSpecializedCooperativeEEENS5_IJNSA_ILi128EEENSA_ILi256EEESF_EEENS_6half_tENS5_IJlSB_lEEESI_SJ_NS4_8TiledMMAINS4_8MMA_AtomIJNS4_4SM904GMMA26MMA_64x256x16_F32F16F16_SSILNSN_5MajorE0ELSP_0ELNSN_7ScaleInE1ELSQ_1EEEEEENS4_6LayoutINS5_IJNSA_ILi2EEESB_SB_EEENS5_IJSB_NSA_ILi0EEESW_EEEEENS5_IJNS4_10UnderscoreESZ_SZ_EEEEENS4_13SM90_TMA_LOADENS4_14ComposedLayoutINS4_7SwizzleILi3ELi4ELi3EEENS4_18smem_ptr_flag_bitsILi16EEENST_INS5_IJNSA_ILi8EEENSA_ILi64EEEEEENS5_IJS19_SB_EEEEEEEvNS4_8identityES12_S1D_vS1E_EENS_8epilogue10collective6detail29Sm90TmaWarpSpecializedAdapterINS1H_15DefaultEpilogueISI_SJ_SJ_NS1G_6thread17LinearCombinationISI_Li1EffLNS1L_9ScaleType4KindE0ELNS_15FloatRoundStyleE2ESI_EENS1_15EpilogueDefaultEEEEEvvEEEEvNT_6ParamsE,"a",@progbits
	.sectionflags	@""
	.align	4
.nv.constant0._ZN7cutlass13device_kernelINS_4gemm6kernel13GemmUniversalIN4cute5tupleIJiiiiEEENS1_10collective13CollectiveMmaINS1_34MainloopSm90TmaGmmaWarpSpecializedILi5ENS5_IJNS4_1CILi1EEESB_SB_EEENS1_35KernelTmaWarpSpecializedCooperativeEEENS5_IJNSA_ILi128EEENSA_ILi256EEESF_EEENS_6half_tENS5_IJlSB_lEEESI_SJ_NS4_8TiledMMAINS4_8MMA_AtomIJNS4_4SM904GMMA26MMA_64x256x16_F32F16F16_SSILNSN_5MajorE0ELSP_0ELNSN_7ScaleInE1ELSQ_1EEEEEENS4_6LayoutINS5_IJNSA_ILi2EEESB_SB_EEENS5_IJSB_NSA_ILi0EEESW_EEEEENS5_IJNS4_10UnderscoreESZ_SZ_EEEEENS4_13SM90_TMA_LOADENS4_14ComposedLayoutINS4_7SwizzleILi3ELi4ELi3EEENS4_18smem_ptr_flag_bitsILi16EEENST_INS5_IJNSA_ILi8EEENSA_ILi64EEEEEENS5_IJS19_SB_EEEEEEEvNS4_8identityES12_S1D_vS1E_EENS_8epilogue10collective6detail29Sm90TmaWarpSpecializedAdapterINS1H_15DefaultEpilogueISI_SJ_SJ_NS1G_6thread17LinearCombinationISI_Li1EffLNS1L_9ScaleType4KindE0ELNS_15FloatRoundStyleE2ESI_EENS1_15EpilogueDefaultEEEEEvvEEEEvNT_6ParamsE:
	.zero		1664


//--------------------- SYMBOLS --------------------------

	.type		.nv.reservedSmem.offset0,@object
	.size		.nv.reservedSmem.offset0,0x4
	.type		__assertfail,@function
